// auto-generated by cutlass_sweep.gemm — config: {"arch": "sm_90", "cluster_m": 1, "cluster_n": 1, "dtype": "bf16", "dtype_b": "bf16", "layout": "nt", "stages": 0, "tile_k": 16, "tile_m": 192, "tile_n": 384}
#include "cutlass/cutlass.h"
#include "cutlass/gemm/collective/collective_builder.hpp"
#include "cutlass/gemm/device/gemm_universal_adapter.h"
#include "cutlass/gemm/kernel/gemm_universal.hpp"
#include "cutlass/epilogue/collective/collective_builder.hpp"

using ElemA = cutlass::bfloat16_t;
using ElemB = cutlass::bfloat16_t;
using ElemCD = cutlass::bfloat16_t;
using Acc  = float;
using TileShape    = cute::Shape<cute::_192, cute::_384, cute::_16>;
using ClusterShape = cute::Shape<cute::_1, cute::_1, cute::_1>;

using CollectiveEpilogue = typename cutlass::epilogue::collective::CollectiveBuilder<
    cutlass::arch::Sm90, cutlass::arch::OpClassTensorOp,
    TileShape, ClusterShape,
    cutlass::epilogue::collective::EpilogueTileAuto,
    Acc, Acc,
    ElemCD, cutlass::layout::RowMajor, 128 / cutlass::sizeof_bits<ElemCD>::value,
    ElemCD, cutlass::layout::RowMajor, 128 / cutlass::sizeof_bits<ElemCD>::value,
    cutlass::epilogue::collective::EpilogueScheduleAuto
  >::CollectiveOp;

using CollectiveMainloop = typename cutlass::gemm::collective::CollectiveBuilder<
    cutlass::arch::Sm90, cutlass::arch::OpClassTensorOp,
    ElemA, cutlass::layout::RowMajor, 128 / cutlass::sizeof_bits<ElemA>::value,
    ElemB, cutlass::layout::ColumnMajor, 128 / cutlass::sizeof_bits<ElemB>::value,
    Acc,
    TileShape, ClusterShape,
    cutlass::gemm::collective::StageCountAutoCarveout<static_cast<int>(sizeof(typename CollectiveEpilogue::SharedStorage))>,
    cutlass::gemm::collective::KernelScheduleAuto
  >::CollectiveOp;

using GemmKernel = cutlass::gemm::kernel::GemmUniversal<
    cute::Shape<int,int,int,int>,
    CollectiveMainloop,
    CollectiveEpilogue
>;
using Gemm = cutlass::gemm::device::GemmUniversalAdapter<GemmKernel>;

// Force the device kernel symbol into the cubin without needing a host main.
auto* _anchor = &cutlass::device_kernel<GemmKernel>;


// ===== COMPILED SASS (sm_90a) =====

	.target	sm_90a

	.elftype	@"ET_EXEC"


//--------------------- .note.nv.tkinfo           --------------------------
	.section	.note.nv.tkinfo,"",@"SHT_NOTE"
	.sectionflags	@"SHF_NOTE_NV_TKINFO"
	.tkinfo
        /*0018*/ 	.word	0x00000002
        /*0030*/ 	.string	""
        /*0030*/ 	.string	"ptxas"
        /*0030*/ 	.string	"Cuda compilation tools, release 13.0, V13.0.88"
        /*0030*/ 	.string	"Build cuda_13.0.r13.0/compiler.36424714_0"
        /*0030*/ 	.string	"-arch sm_90a -m 64 "



//--------------------- .note.nv.cuinfo           --------------------------
	.section	.note.nv.cuinfo,"",@"SHT_NOTE"
	.sectionflags	@"SHF_NOTE_NV_CUINFO"
        /*0018*/ 	.short	0x0002
        /*001a*/ 	.short	0x005a
        /*001c*/ 	.short	0x0082
	.zero		2


//--------------------- .nv.info                  --------------------------
	.section	.nv.info,"",@"SHT_CUDA_INFO"
	.align	4


	//----- nvinfo : EIATTR_REGCOUNT
	.align		4
        /*0000*/ 	.byte	0x04, 0x2f
        /*0002*/ 	.short	(.L_15 - .L_14)
	.align		4
.L_14:
        /*0004*/ 	.word	index@(_ZN7cutlass13device_kernelINS_4gemm6kernel13GemmUniversalIN4cute5tupleIJiiiiEEENS1_10collective13CollectiveMmaINS1_34MainloopSm90TmaGmmaWarpSpecializedILi12ENS5_IJNS4_1CILi1EEESB_SB_EEENS1_35KernelTmaWarpSpecializedCooperativeEEENS5_IJNSA_ILi192EEENSA_ILi384EEENSA_ILi16EEEEEENS_10bfloat16_tENS5_IJlSB_lEEESJ_SK_NS4_8TiledMMAINS4_8MMA_AtomIJNS4_4SM904GMMA28MMA_64x192x16_F32BF16BF16_SSILNSO_5MajorE0ELSQ_0ELNSO_7ScaleInE1ELSR_1EEEEEENS4_6LayoutINS5_IJNSA_ILi2EEESB_SB_EEENS5_IJSB_NSA_ILi0EEESX_EEEEENS5_IJNS4_10UnderscoreES10_S10_EEEEENS4_13SM90_TMA_LOADENS4_14ComposedLayoutINS4_7SwizzleILi1ELi4ELi3EEENS4_18smem_ptr_flag_bitsILi16EEENSU_INS5_IJNSA_ILi8EEESH_EEENS5_IJSH_SB_EEEEEEEvNS4_8identityES13_S1D_vS1E_EENS_8epilogue10collective6detail29Sm90TmaWarpSpecializedAdapterINS1H_15DefaultEpilogueISJ_SK_SK_NS1G_6thread17LinearCombinationISJ_Li1EffLNS1L_9ScaleType4KindE0ELNS_15FloatRoundStyleE2ESJ_EENS1_15EpilogueDefaultEEEEEvvEEEEvNT_6ParamsE)
        /*0008*/ 	.word	0x000000a8


	//----- nvinfo : EIATTR_FRAME_SIZE
	.align		4
.L_15:
        /*000c*/ 	.byte	0x04, 0x11
        /*000e*/ 	.short	(.L_17 - .L_16)
	.align		4
.L_16:
        /*0010*/ 	.word	index@(_ZN7cutlass13device_kernelINS_4gemm6kernel13GemmUniversalIN4cute5tupleIJiiiiEEENS1_10collective13CollectiveMmaINS1_34MainloopSm90TmaGmmaWarpSpecializedILi12ENS5_IJNS4_1CILi1EEESB_SB_EEENS1_35KernelTmaWarpSpecializedCooperativeEEENS5_IJNSA_ILi192EEENSA_ILi384EEENSA_ILi16EEEEEENS_10bfloat16_tENS5_IJlSB_lEEESJ_SK_NS4_8TiledMMAINS4_8MMA_AtomIJNS4_4SM904GMMA28MMA_64x192x16_F32BF16BF16_SSILNSO_5MajorE0ELSQ_0ELNSO_7ScaleInE1ELSR_1EEEEEENS4_6LayoutINS5_IJNSA_ILi2EEESB_SB_EEENS5_IJSB_NSA_ILi0EEESX_EEEEENS5_IJNS4_10UnderscoreES10_S10_EEEEENS4_13SM90_TMA_LOADENS4_14ComposedLayoutINS4_7SwizzleILi1ELi4ELi3EEENS4_18smem_ptr_flag_bitsILi16EEENSU_INS5_IJNSA_ILi8EEESH_EEENS5_IJSH_SB_EEEEEEEvNS4_8identityES13_S1D_vS1E_EENS_8epilogue10collective6detail29Sm90TmaWarpSpecializedAdapterINS1H_15DefaultEpilogueISJ_SK_SK_NS1G_6thread17LinearCombinationISJ_Li1EffLNS1L_9ScaleType4KindE0ELNS_15FloatRoundStyleE2ESJ_EENS1_15EpilogueDefaultEEEEEvvEEEEvNT_6ParamsE)
        /*0014*/ 	.word	0x000005c0


	//----- nvinfo : EIATTR_MIN_STACK_SIZE
	.align		4
.L_17:
        /*0018*/ 	.byte	0x04, 0x12
        /*001a*/ 	.short	(.L_19 - .L_18)
	.align		4
.L_18:
        /*001c*/ 	.word	index@(_ZN7cutlass13device_kernelINS_4gemm6kernel13GemmUniversalIN4cute5tupleIJiiiiEEENS1_10collective13CollectiveMmaINS1_34MainloopSm90TmaGmmaWarpSpecializedILi12ENS5_IJNS4_1CILi1EEESB_SB_EEENS1_35KernelTmaWarpSpecializedCooperativeEEENS5_IJNSA_ILi192EEENSA_ILi384EEENSA_ILi16EEEEEENS_10bfloat16_tENS5_IJlSB_lEEESJ_SK_NS4_8TiledMMAINS4_8MMA_AtomIJNS4_4SM904GMMA28MMA_64x192x16_F32BF16BF16_SSILNSO_5MajorE0ELSQ_0ELNSO_7ScaleInE1ELSR_1EEEEEENS4_6LayoutINS5_IJNSA_ILi2EEESB_SB_EEENS5_IJSB_NSA_ILi0EEESX_EEEEENS5_IJNS4_10UnderscoreES10_S10_EEEEENS4_13SM90_TMA_LOADENS4_14ComposedLayoutINS4_7SwizzleILi1ELi4ELi3EEENS4_18smem_ptr_flag_bitsILi16EEENSU_INS5_IJNSA_ILi8EEESH_EEENS5_IJSH_SB_EEEEEEEvNS4_8identityES13_S1D_vS1E_EENS_8epilogue10collective6detail29Sm90TmaWarpSpecializedAdapterINS1H_15DefaultEpilogueISJ_SK_SK_NS1G_6thread17LinearCombinationISJ_Li1EffLNS1L_9ScaleType4KindE0ELNS_15FloatRoundStyleE2ESJ_EENS1_15EpilogueDefaultEEEEEvvEEEEvNT_6ParamsE)
        /*0020*/ 	.word	0x000005c0
.L_19:


//--------------------- .nv.compat                --------------------------
	.section	.nv.compat,"",@"SHT_CUDA_COMPAT_INFO"
	.align	4
        /*0000*/ 	.byte	0x02, 0x09, 0x01, 0x00, 0x02, 0x02, 0x04, 0x00, 0x02, 0x05, 0x05, 0x00, 0x03, 0x07, 0x01, 0x01
        /*0010*/ 	.byte	0x02, 0x03, 0x01, 0x00, 0x02, 0x06, 0x01, 0x00, 0x04, 0x0b, 0x08, 0x00, 0x00, 0x00, 0x00, 0x00
        /*0020*/ 	.byte	0x00, 0x00, 0x00, 0x00


//--------------------- .nv.info._ZN7cutlass13device_kernelINS_4gemm6kernel13GemmUniversalIN4cute5tupleIJiiiiEEENS1_10collective13CollectiveMmaINS1_34MainloopSm90TmaGmmaWarpSpecializedILi12ENS5_IJNS4_1CILi1EEESB_SB_EEENS1_35KernelTmaWarpSpecializedCooperativeEEENS5_IJNSA_ILi192EEENSA_ILi384EEENSA_ILi16EEEEEENS_10bfloat16_tENS5_IJlSB_lEEESJ_SK_NS4_8TiledMMAINS4_8MMA_AtomIJNS4_4SM904GMMA28MMA_64x192x16_F32BF16BF16_SSILNSO_5MajorE0ELSQ_0ELNSO_7ScaleInE1ELSR_1EEEEEENS4_6LayoutINS5_IJNSA_ILi2EEESB_SB_EEENS5_IJSB_NSA_ILi0EEESX_EEEEENS5_IJNS4_10UnderscoreES10_S10_EEEEENS4_13SM90_TMA_LOADENS4_14ComposedLayoutINS4_7SwizzleILi1ELi4ELi3EEENS4_18smem_ptr_flag_bitsILi16EEENSU_INS5_IJNSA_ILi8EEESH_EEENS5_IJSH_SB_EEEEEEEvNS4_8identityES13_S1D_vS1E_EENS_8epilogue10collective6detail29Sm90TmaWarpSpecializedAdapterINS1H_15DefaultEpilogueISJ_SK_SK_NS1G_6thread17LinearCombinationISJ_Li1EffLNS1L_9ScaleType4KindE0ELNS_15FloatRoundStyleE2ESJ_EENS1_15EpilogueDefaultEEEEEvvEEEEvNT_6ParamsE --------------------------
	.section	.nv.info._ZN7cutlass13device_kernelINS_4gemm6kernel13GemmUniversalIN4cute5tupleIJiiiiEEENS1_10collective13CollectiveMmaINS1_34MainloopSm90TmaGmmaWarpSpecializedILi12ENS5_IJNS4_1CILi1EEESB_SB_EEENS1_35KernelTmaWarpSpecializedCooperativeEEENS5_IJNSA_ILi192EEENSA_ILi384EEENSA_ILi16EEEEEENS_10bfloat16_tENS5_IJlSB_lEEESJ_SK_NS4_8TiledMMAINS4_8MMA_AtomIJNS4_4SM904GMMA28MMA_64x192x16_F32BF16BF16_SSILNSO_5MajorE0ELSQ_0ELNSO_7ScaleInE1ELSR_1EEEEEENS4_6LayoutINS5_IJNSA_ILi2EEESB_SB_EEENS5_IJSB_NSA_ILi0EEESX_EEEEENS5_IJNS4_10UnderscoreES10_S10_EEEEENS4_13SM90_TMA_LOADENS4_14ComposedLayoutINS4_7SwizzleILi1ELi4ELi3EEENS4_18smem_ptr_flag_bitsILi16EEENSU_INS5_IJNSA_ILi8EEESH_EEENS5_IJSH_SB_EEEEEEEvNS4_8identityES13_S1D_vS1E_EENS_8epilogue10collective6detail29Sm90TmaWarpSpecializedAdapterINS1H_15DefaultEpilogueISJ_SK_SK_NS1G_6thread17LinearCombinationISJ_Li1EffLNS1L_9ScaleType4KindE0ELNS_15FloatRoundStyleE2ESJ_EENS1_15EpilogueDefaultEEEEEvvEEEEvNT_6ParamsE,"",@"SHT_CUDA_INFO"
	.sectionflags	@""
	.align	4


	//----- nvinfo : EIATTR_CUDA_API_VERSION
	.align		4
        /*0000*/ 	.byte	0x04, 0x37
        /*0002*/ 	.short	(.L_21 - .L_20)
.L_20:
        /*0004*/ 	.word	0x00000082


	//----- nvinfo : EIATTR_KPARAM_INFO
	.align		4
.L_21:
        /*0008*/ 	.byte	0x04, 0x17
        /*000a*/ 	.short	(.L_23 - .L_22)
.L_22:
        /*000c*/ 	.word	0x00000000
        /*0010*/ 	.short	0x0000
        /*0012*/ 	.short	0x0070
        /*0014*/ 	.byte	0x00, 0xf0, 0x01, 0x10


	//----- nvinfo : EIATTR_SPARSE_MMA_MASK
	.align		4
.L_23:
        /*0018*/ 	.byte	0x03, 0x50
        /*001a*/ 	.short	0x0000


	//----- nvinfo : EIATTR_MAXREG_COUNT
	.align		4
        /*001c*/ 	.byte	0x03, 0x1b
        /*001e*/ 	.short	0x00a8


	//----- nvinfo : EIATTR_NUM_BARRIERS
	.align		4
        /*0020*/ 	.byte	0x02, 0x4c
        /*0022*/ 	.byte	0x01
	.zero		1


	//----- nvinfo : EIATTR_EXTERNS
	.align		4
        /*0024*/ 	.byte	0x04, 0x0f
        /*0026*/ 	.short	(.L_25 - .L_24)


	//   ....[0]....
	.align		4
.L_24:
        /*0028*/ 	.word	index@(__assertfail)


	//----- nvinfo : EIATTR_ANNOTATIONS
	.align		4
.L_25:
        /*002c*/ 	.byte	0x04, 0x55
        /*002e*/ 	.short	(.L_27 - .L_26)


	//   ....[0]....
.L_26:
        /*0030*/ 	.word	0x00000001
        /*0034*/ 	.byte	0xf0, 0x06, 0x00, 0x00, 0x01, 0x00, 0x00, 0x00, 0x00, 0x07, 0x00, 0x00, 0x01, 0x00, 0x00, 0x00
        /* <DEDUP_REMOVED lines=467> */
        /*1d74*/ 	.byte	0x80, 0xec, 0x01, 0x00, 0x01, 0x00, 0x00, 0x00, 0xa0, 0xf2, 0x01, 0x00


	//----- nvinfo : EIATTR_MERCURY_ISA_VERSION
	.align		4
.L_27:
        /*1d80*/ 	.byte	0x03, 0x5f
        /*1d82*/ 	.short	0x0101


	//----- nvinfo : EIATTR_INT_WARP_WIDE_INSTR_OFFSETS
	.align		4
        /*1d84*/ 	.byte	0x04, 0x31
        /*1d86*/ 	.short	(.L_29 - .L_28)


	//   ....[0]....
.L_28:
        /*1d88*/ 	.word	0x00000510


	//   ....[1]....
        /*1d8c*/ 	.word	0x00000520


	//   ....[2]....
        /*1d90*/ 	.word	0x00000630


	//----- nvinfo : EIATTR_COOP_GROUP_MASK_REGIDS
	.align		4
.L_29:
        /*1d94*/ 	.byte	0x04, 0x29
        /*1d96*/ 	.short	(.L_31 - .L_30)


	//   ....[0]....
.L_30:
        /*1d98*/ 	.word	0xffffffff


	//   ....[1]....
        /*1d9c*/ 	.word	0xffffffff


	//   ....[2]....
        /*1da0*/ 	.word	0xffffffff


	//   ....[3]....
        /*1da4*/ 	.word	0xffffffff


	//   ....[4]....
        /*1da8*/ 	.word	0xffffffff


	//----- nvinfo : EIATTR_COOP_GROUP_INSTR_OFFSETS
	.align		4
.L_31:
        /*1dac*/ 	.byte	0x04, 0x28
        /*1dae*/ 	.short	(.L_33 - .L_32)


	//   ....[0]....
.L_32:
        /*1db0*/ 	.word	0x00000070


	//   ....[1]....
        /*1db4*/ 	.word	0x00000080


	//   ....[2]....
        /*1db8*/ 	.word	0x00000140


	//   ....[3]....
        /*1dbc*/ 	.word	0x00000400


	//   ....[4]....
        /*1dc0*/ 	.word	0x00001140


	//----- nvinfo : EIATTR_REG_RECONFIG
	.align		4
.L_33:
        /*1dc4*/ 	.byte	0x01, 0x54
	.zero		2


	//----- nvinfo : EIATTR_SYSCALL_OFFSETS
	.align		4
        /*1dc8*/ 	.byte	0x04, 0x46
        /*1dca*/ 	.short	(.L_35 - .L_34)


	//   ....[0]....
.L_34:
        /*1dcc*/ 	.word	0x000012f0


	//----- nvinfo : EIATTR_MBARRIER_INSTR_OFFSETS
	.align		4
.L_35:
        /*1dd0*/ 	.byte	0x04, 0x39
        /*1dd2*/ 	.short	(.L_37 - .L_36)


	//   ....[0]....
.L_36:
        /*1dd4*/ 	.word	0x00000260
        /*1dd8*/ 	.word	0x000000ff
        /*1ddc*/ 	.word	0x00000000
        /*1de0*/ 	.short	0x0100
        /*1de2*/ 	.byte	0x08
	.zero		1


	//   ....[1]....
        /*1de4*/ 	.word	0x00000270
        /*1de8*/ 	.word	0x000000ff
        /*1dec*/ 	.word	0x00000060
        /*1df0*/ 	.short	0x0100
        /*1df2*/ 	.byte	0x08
	.zero		1


	//   ....[2]....
        /*1df4*/ 	.word	0x00000280
        /*1df8*/ 	.word	0x000000ff
        /*1dfc*/ 	.word	0x00000008
        /*1e00*/ 	.short	0x0100
        /*1e02*/ 	.byte	0x08
	.zero		1


	//   ....[3]....
        /*1e04*/ 	.word	0x00000290
        /*1e08*/ 	.word	0x000000ff
        /*1e0c*/ 	.word	0x00000068
        /*1e10*/ 	.short	0x0100
        /*1e12*/ 	.byte	0x08
	.zero		1


	//   ....[4]....
        /*1e14*/ 	.word	0x000002a0
        /*1e18*/ 	.word	0x000000ff
        /*1e1c*/ 	.word	0x00000010
        /*1e20*/ 	.short	0x0100
        /*1e22*/ 	.byte	0x08
	.zero		1


	//   ....[5]....
        /*1e24*/ 	.word	0x000002b0
        /*1e28*/ 	.word	0x000000ff
        /*1e2c*/ 	.word	0x00000070
        /*1e30*/ 	.short	0x0100
        /*1e32*/ 	.byte	0x08
	.zero		1


	//   ....[6]....
        /*1e34*/ 	.word	0x000002c0
        /*1e38*/ 	.word	0x000000ff
        /*1e3c*/ 	.word	0x00000018
        /*1e40*/ 	.short	0x0100
        /*1e42*/ 	.byte	0x08
	.zero		1


	//   ....[7]....
        /*1e44*/ 	.word	0x000002d0
        /*1e48*/ 	.word	0x000000ff
        /*1e4c*/ 	.word	0x00000078
        /*1e50*/ 	.short	0x0100
        /*1e52*/ 	.byte	0x08
	.zero		1


	//   ....[8]....
        /*1e54*/ 	.word	0x000002e0
        /*1e58*/ 	.word	0x000000ff
        /*1e5c*/ 	.word	0x00000020
        /*1e60*/ 	.short	0x0100
        /*1e62*/ 	.byte	0x08
	.zero		1


	//   ....[9]....
        /*1e64*/ 	.word	0x000002f0
        /*1e68*/ 	.word	0x000000ff
        /*1e6c*/ 	.word	0x00000080
        /*1e70*/ 	.short	0x0100
        /*1e72*/ 	.byte	0x08
	.zero		1


	//   ....[10]....
        /*1e74*/ 	.word	0x00000300
        /*1e78*/ 	.word	0x000000ff
        /*1e7c*/ 	.word	0x00000028
        /*1e80*/ 	.short	0x0100
        /*1e82*/ 	.byte	0x08
	.zero		1


	//   ....[11]....
        /*1e84*/ 	.word	0x00000310
        /*1e88*/ 	.word	0x000000ff
        /*1e8c*/ 	.word	0x00000088
        /*1e90*/ 	.short	0x0100
        /*1e92*/ 	.byte	0x08
	.zero		1


	//   ....[12]....
        /*1e94*/ 	.word	0x00000320
        /*1e98*/ 	.word	0x000000ff
        /*1e9c*/ 	.word	0x00000030
        /*1ea0*/ 	.short	0x0100
        /*1ea2*/ 	.byte	0x08
	.zero		1


	//   ....[13]....
        /*1ea4*/ 	.word	0x00000330
        /*1ea8*/ 	.word	0x000000ff
        /*1eac*/ 	.word	0x00000090
        /*1eb0*/ 	.short	0x0100
        /*1eb2*/ 	.byte	0x08
	.zero		1


	//   ....[14]....
        /*1eb4*/ 	.word	0x00000340
        /*1eb8*/ 	.word	0x000000ff
        /*1ebc*/ 	.word	0x00000038
        /*1ec0*/ 	.short	0x0100
        /*1ec2*/ 	.byte	0x08
	.zero		1


	//   ....[15]....
        /*1ec4*/ 	.word	0x00000350
        /*1ec8*/ 	.word	0x000000ff
        /*1ecc*/ 	.word	0x00000098
        /*1ed0*/ 	.short	0x0100
        /*1ed2*/ 	.byte	0x08
	.zero		1


	//   ....[16]....
        /*1ed4*/ 	.word	0x00000360
        /*1ed8*/ 	.word	0x000000ff
        /*1edc*/ 	.word	0x00000040
        /*1ee0*/ 	.short	0x0100
        /*1ee2*/ 	.byte	0x08
	.zero		1


	//   ....[17]....
        /*1ee4*/ 	.word	0x00000370
        /*1ee8*/ 	.word	0x000000ff
        /*1eec*/ 	.word	0x000000a0
        /*1ef0*/ 	.short	0x0100
        /*1ef2*/ 	.byte	0x08
	.zero		1


	//   ....[18]....
        /*1ef4*/ 	.word	0x00000380
        /*1ef8*/ 	.word	0x000000ff
        /*1efc*/ 	.word	0x00000048
        /*1f00*/ 	.short	0x0100
        /*1f02*/ 	.byte	0x08
	.zero		1


	//   ....[19]....
        /*1f04*/ 	.word	0x00000390
        /*1f08*/ 	.word	0x000000ff
        /*1f0c*/ 	.word	0x000000a8
        /*1f10*/ 	.short	0x0100
        /*1f12*/ 	.byte	0x08
	.zero		1


	//   ....[20]....
        /*1f14*/ 	.word	0x000003a0
        /*1f18*/ 	.word	0x000000ff
        /*1f1c*/ 	.word	0x00000050
        /*1f20*/ 	.short	0x0100
        /*1f22*/ 	.byte	0x08
	.zero		1


	//   ....[21]....
        /*1f24*/ 	.word	0x000003b0
        /*1f28*/ 	.word	0x000000ff
        /*1f2c*/ 	.word	0x000000b0
        /*1f30*/ 	.short	0x0100
        /*1f32*/ 	.byte	0x08
	.zero		1


	//   ....[22]....
        /*1f34*/ 	.word	0x000003c0
        /*1f38*/ 	.word	0x000000ff
        /*1f3c*/ 	.word	0x00000058
        /*1f40*/ 	.short	0x0100
        /*1f42*/ 	.byte	0x08
	.zero		1


	//   ....[23]....
        /*1f44*/ 	.word	0x000003d0
        /*1f48*/ 	.word	0x000000ff
        /*1f4c*/ 	.word	0x000000b8
        /*1f50*/ 	.short	0x0100
        /*1f52*/ 	.byte	0x08
	.zero		1


	//   ....[24]....
        /*1f54*/ 	.word	0x00000690
        /*1f58*/ 	.word	0x000000ff
        /*1f5c*/ 	.word	0x000000d0
        /*1f60*/ 	.short	0x0100
        /*1f62*/ 	.byte	0x06
	.zero		1


	//   ....[25]....
        /*1f64*/ 	.word	0x00000710
        /*1f68*/ 	.word	0x000000ff
        /*1f6c*/ 	.word	0x000000d8
        /*1f70*/ 	.short	0x0100
        /*1f72*/ 	.byte	0x06
	.zero		1


	//   ....[26]....
        /*1f74*/ 	.word	0x00001390
        /*1f78*/ 	.word	0x00000003
        /*1f7c*/ 	.word	0x00000000
        /*1f80*/ 	.short	0x010a
        /*1f82*/ 	.byte	0x3f
	.zero		1


	//   ....[27]....
        /*1f84*/ 	.word	0x000013d0
        /*1f88*/ 	.word	0x00000003
        /*1f8c*/ 	.word	0x00000000
        /*1f90*/ 	.short	0x010a
        /*1f92*/ 	.byte	0x3f
	.zero		1


	//   ....[28]....
        /*1f94*/ 	.word	0x000021b0
        /*1f98*/ 	.word	0x000000ff
        /*1f9c*/ 	.word	0x00000000
        /*1fa0*/ 	.short	0x010a
        /*1fa2*/ 	.byte	0x04
	.zero		1


	//   ....[29]....
        /*1fa4*/ 	.word	0x000021f0
        /*1fa8*/ 	.word	0x000000ff
        /*1fac*/ 	.word	0x00000000
        /*1fb0*/ 	.short	0x010a
        /*1fb2*/ 	.byte	0x04
	.zero		1


	//   ....[30]....
        /*1fb4*/ 	.word	0x00003ab0
        /*1fb8*/ 	.word	0x000000ff
        /*1fbc*/ 	.word	0x00000000
        /*1fc0*/ 	.short	0x0101
        /*1fc2*/ 	.byte	0x04
	.zero		1


	//   ....[31]....
        /*1fc4*/ 	.word	0x00003c70
        /*1fc8*/ 	.word	0x00000000
        /*1fcc*/ 	.word	0x00000000
        /*1fd0*/ 	.short	0x0101
        /*1fd2*/ 	.byte	0x3f
	.zero		1


	//   ....[32]....
        /*1fd4*/ 	.word	0x0001e820
        /*1fd8*/ 	.word	0x0000000d
        /*1fdc*/ 	.word	0x00000060
        /*1fe0*/ 	.short	0x010a
        /*1fe2*/ 	.byte	0x3f
	.zero		1


	//   ....[33]....
        /*1fe4*/ 	.word	0x0001eb80
        /*1fe8*/ 	.word	0x00000002
        /*1fec*/ 	.word	0x000000d8
        /*1ff0*/ 	.short	0x0101
        /*1ff2*/ 	.byte	0x3f
	.zero		1


	//   ....[34]....
        /*1ff4*/ 	.word	0x0001f350
        /*1ff8*/ 	.word	0x00000005
        /*1ffc*/ 	.word	0x00000000
        /*2000*/ 	.short	0x010a
        /*2002*/ 	.byte	0x3f
	.zero		1


	//   ....[35]....
        /*2004*/ 	.word	0x0001f3e0
        /*2008*/ 	.word	0x00000005
        /*200c*/ 	.word	0x00000000
        /*2010*/ 	.short	0x010a
        /*2012*/ 	.byte	0x3f
	.zero		1


	//   ....[36]....
        /*2014*/ 	.word	0x0001f470
        /*2018*/ 	.word	0x00000005
        /*201c*/ 	.word	0x00000000
        /*2020*/ 	.short	0x010a
        /*2022*/ 	.byte	0x3f
	.zero		1


	//   ....[37]....
        /*2024*/ 	.word	0x0001f500
        /*2028*/ 	.word	0x00000005
        /*202c*/ 	.word	0x00000000
        /*2030*/ 	.short	0x010a
        /*2032*/ 	.byte	0x3f
	.zero		1


	//   ....[38]....
        /*2034*/ 	.word	0x0001f590
        /*2038*/ 	.word	0x00000005
        /*203c*/ 	.word	0x00000000
        /*2040*/ 	.short	0x010a
        /*2042*/ 	.byte	0x3f
	.zero		1


	//   ....[39]....
        /*2044*/ 	.word	0x0001f620
        /*2048*/ 	.word	0x00000005
        /*204c*/ 	.word	0x00000000
        /*2050*/ 	.short	0x010a
        /*2052*/ 	.byte	0x3f
	.zero		1


	//   ....[40]....
        /*2054*/ 	.word	0x0001f6b0
        /*2058*/ 	.word	0x00000005
        /*205c*/ 	.word	0x00000000
        /*2060*/ 	.short	0x010a
        /*2062*/ 	.byte	0x3f
	.zero		1


	//   ....[41]....
        /*2064*/ 	.word	0x0001f740
        /*2068*/ 	.word	0x00000005
        /*206c*/ 	.word	0x00000000
        /*2070*/ 	.short	0x010a
        /*2072*/ 	.byte	0x3f
	.zero		1


	//   ....[42]....
        /*2074*/ 	.word	0x0001f7d0
        /*2078*/ 	.word	0x00000005
        /*207c*/ 	.word	0x00000000
        /*2080*/ 	.short	0x010a
        /*2082*/ 	.byte	0x3f
	.zero		1


	//   ....[43]....
        /*2084*/ 	.word	0x0001f860
        /*2088*/ 	.word	0x00000005
        /*208c*/ 	.word	0x00000000
        /*2090*/ 	.short	0x010a
        /*2092*/ 	.byte	0x3f
	.zero		1


	//   ....[44]....
        /*2094*/ 	.word	0x0001f8f0
        /*2098*/ 	.word	0x00000005
        /*209c*/ 	.word	0x00000000
        /*20a0*/ 	.short	0x010a
        /*20a2*/ 	.byte	0x3f
	.zero		1


	//   ....[45]....
        /*20a4*/ 	.word	0x0001f980
        /*20a8*/ 	.word	0x00000003
        /*20ac*/ 	.word	0x00000000
        /*20b0*/ 	.short	0x010a
        /*20b2*/ 	.byte	0x3f
	.zero		1


	//   ....[46]....
        /*20b4*/ 	.word	0x0001f9e0
        /*20b8*/ 	.word	0x00000003
        /*20bc*/ 	.word	0x00000000
        /*20c0*/ 	.short	0x010a
        /*20c2*/ 	.byte	0x3f
	.zero		1


	//   ....[47]....
        /*20c4*/ 	.word	0x0001fa40
        /*20c8*/ 	.word	0x00000006
        /*20cc*/ 	.word	0x00000000
        /*20d0*/ 	.short	0x010a
        /*20d2*/ 	.byte	0x3f
	.zero		1


	//   ....[48]....
        /*20d4*/ 	.word	0x0001fb10
        /*20d8*/ 	.word	0x0000000d
        /*20dc*/ 	.word	0x00000060
        /*20e0*/ 	.short	0x010a
        /*20e2*/ 	.byte	0x3f
	.zero		1


	//   ....[49]....
        /*20e4*/ 	.word	0x0001fbe0
        /*20e8*/ 	.word	0x00000005
        /*20ec*/ 	.word	0x00000000
        /*20f0*/ 	.short	0x010a
        /*20f2*/ 	.byte	0x3f
	.zero		1


	//   ....[50]....
        /*20f4*/ 	.word	0x0001fc30
        /*20f8*/ 	.word	0x00000005
        /*20fc*/ 	.word	0x00000000
        /*2100*/ 	.short	0x010a
        /*2102*/ 	.byte	0x3f
	.zero		1


	//   ....[51]....
        /*2104*/ 	.word	0x0001fc80
        /*2108*/ 	.word	0x00000005
        /*210c*/ 	.word	0x00000000
        /*2110*/ 	.short	0x010a
        /*2112*/ 	.byte	0x3f
	.zero		1


	//   ....[52]....
        /*2114*/ 	.word	0x0001fcd0
        /*2118*/ 	.word	0x00000005
        /*211c*/ 	.word	0x00000000
        /*2120*/ 	.short	0x010a
        /*2122*/ 	.byte	0x3f
	.zero		1


	//   ....[53]....
        /*2124*/ 	.word	0x0001fd20
        /*2128*/ 	.word	0x00000005
        /*212c*/ 	.word	0x00000000
        /*2130*/ 	.short	0x010a
        /*2132*/ 	.byte	0x3f
	.zero		1


	//   ....[54]....
        /*2134*/ 	.word	0x0001fd70
        /*2138*/ 	.word	0x00000005
        /*213c*/ 	.word	0x00000000
        /*2140*/ 	.short	0x010a
        /*2142*/ 	.byte	0x3f
	.zero		1


	//   ....[55]....
        /*2144*/ 	.word	0x0001fdc0
        /*2148*/ 	.word	0x00000005
        /*214c*/ 	.word	0x00000000
        /*2150*/ 	.short	0x010a
        /*2152*/ 	.byte	0x3f
	.zero		1


	//   ....[56]....
        /*2154*/ 	.word	0x0001fe10
        /*2158*/ 	.word	0x00000005
        /*215c*/ 	.word	0x00000000
        /*2160*/ 	.short	0x010a
        /*2162*/ 	.byte	0x3f
	.zero		1


	//   ....[57]....
        /*2164*/ 	.word	0x0001fe60
        /*2168*/ 	.word	0x00000005
        /*216c*/ 	.word	0x00000000
        /*2170*/ 	.short	0x010a
        /*2172*/ 	.byte	0x3f
	.zero		1


	//   ....[58]....
        /*2174*/ 	.word	0x0001feb0
        /*2178*/ 	.word	0x00000005
        /*217c*/ 	.word	0x00000000
        /*2180*/ 	.short	0x010a
        /*2182*/ 	.byte	0x3f
	.zero		1


	//   ....[59]....
        /*2184*/ 	.word	0x0001ff00
        /*2188*/ 	.word	0x00000005
        /*218c*/ 	.word	0x00000000
        /*2190*/ 	.short	0x010a
        /*2192*/ 	.byte	0x3f
	.zero		1


	//----- nvinfo : EIATTR_NUM_MBARRIERS
	.align		4
.L_37:
        /*2194*/ 	.byte	0x03, 0x38
        /*2196*/ 	.short	0x001a


	//----- nvinfo : EIATTR_EXIT_INSTR_OFFSETS
	.align		4
        /*2198*/ 	.byte	0x04, 0x1c
        /*219a*/ 	.short	(.L_39 - .L_38)


	//   ....[0]....
.L_38:
        /*219c*/ 	.word	0x00000770


	//   ....[1]....
        /*21a0*/ 	.word	0x00001060


	//   ....[2]....
        /*21a4*/ 	.word	0x0001de30


	//   ....[3]....
        /*21a8*/ 	.word	0x0001e4b0


	//   ....[4]....
        /*21ac*/ 	.word	0x0001f9d0


	//----- nvinfo : EIATTR_MAX_THREADS
	.align		4
.L_39:
        /*21b0*/ 	.byte	0x04, 0x05
        /*21b2*/ 	.short	(.L_41 - .L_40)
.L_40:
        /*21b4*/ 	.word	0x00000180
        /*21b8*/ 	.word	0x00000001
        /*21bc*/ 	.word	0x00000001


	//----- nvinfo : EIATTR_CRS_STACK_SIZE
	.align		4
.L_41:
        /*21c0*/ 	.byte	0x04, 0x1e
        /*21c2*/ 	.short	(.L_43 - .L_42)
.L_42:
        /*21c4*/ 	.word	0x00000000


	//----- nvinfo : EIATTR_CBANK_PARAM_SIZE
	.align		4
.L_43:
        /*21c8*/ 	.byte	0x03, 0x19
        /*21ca*/ 	.short	0x0470


	//----- nvinfo : EIATTR_PARAM_CBANK
	.align		4
        /*21cc*/ 	.byte	0x04, 0x0a
        /*21ce*/ 	.short	(.L_45 - .L_44)
	.align		4
.L_44:
        /*21d0*/ 	.word	index@(.nv.constant0._ZN7cutlass13device_kernelINS_4gemm6kernel13GemmUniversalIN4cute5tupleIJiiiiEEENS1_10collective13CollectiveMmaINS1_34MainloopSm90TmaGmmaWarpSpecializedILi12ENS5_IJNS4_1CILi1EEESB_SB_EEENS1_35KernelTmaWarpSpecializedCooperativeEEENS5_IJNSA_ILi192EEENSA_ILi384EEENSA_ILi16EEEEEENS_10bfloat16_tENS5_IJlSB_lEEESJ_SK_NS4_8TiledMMAINS4_8MMA_AtomIJNS4_4SM904GMMA28MMA_64x192x16_F32BF16BF16_SSILNSO_5MajorE0ELSQ_0ELNSO_7ScaleInE1ELSR_1EEEEEENS4_6LayoutINS5_IJNSA_ILi2EEESB_SB_EEENS5_IJSB_NSA_ILi0EEESX_EEEEENS5_IJNS4_10UnderscoreES10_S10_EEEEENS4_13SM90_TMA_LOADENS4_14ComposedLayoutINS4_7SwizzleILi1ELi4ELi3EEENS4_18smem_ptr_flag_bitsILi16EEENSU_INS5_IJNSA_ILi8EEESH_EEENS5_IJSH_SB_EEEEEEEvNS4_8identityES13_S1D_vS1E_EENS_8epilogue10collective6detail29Sm90TmaWarpSpecializedAdapterINS1H_15DefaultEpilogueISJ_SK_SK_NS1G_6thread17LinearCombinationISJ_Li1EffLNS1L_9ScaleType4KindE0ELNS_15FloatRoundStyleE2ESJ_EENS1_15EpilogueDefaultEEEEEvvEEEEvNT_6ParamsE)
        /*21d4*/ 	.short	0x0210
        /*21d6*/ 	.short	0x0470


	//----- nvinfo : EIATTR_SW_WAR
	.align		4
.L_45:
        /*21d8*/ 	.byte	0x04, 0x36
        /*21da*/ 	.short	(.L_47 - .L_46)
.L_46:
        /*21dc*/ 	.word	0x00000008
.L_47:


//--------------------- .nv.callgraph             --------------------------
	.section	.nv.callgraph,"",@"SHT_CUDA_CALLGRAPH"
	.align	4
	.sectionentsize	8
	.align		4
        /*0000*/ 	.word	0x00000000
	.align		4
        /*0004*/ 	.word	0xffffffff
	.align		4
        /*0008*/ 	.word	index@(_ZN7cutlass13device_kernelINS_4gemm6kernel13GemmUniversalIN4cute5tupleIJiiiiEEENS1_10collective13CollectiveMmaINS1_34MainloopSm90TmaGmmaWarpSpecializedILi12ENS5_IJNS4_1CILi1EEESB_SB_EEENS1_35KernelTmaWarpSpecializedCooperativeEEENS5_IJNSA_ILi192EEENSA_ILi384EEENSA_ILi16EEEEEENS_10bfloat16_tENS5_IJlSB_lEEESJ_SK_NS4_8TiledMMAINS4_8MMA_AtomIJNS4_4SM904GMMA28MMA_64x192x16_F32BF16BF16_SSILNSO_5MajorE0ELSQ_0ELNSO_7ScaleInE1ELSR_1EEEEEENS4_6LayoutINS5_IJNSA_ILi2EEESB_SB_EEENS5_IJSB_NSA_ILi0EEESX_EEEEENS5_IJNS4_10UnderscoreES10_S10_EEEEENS4_13SM90_TMA_LOADENS4_14ComposedLayoutINS4_7SwizzleILi1ELi4ELi3EEENS4_18smem_ptr_flag_bitsILi16EEENSU_INS5_IJNSA_ILi8EEESH_EEENS5_IJSH_SB_EEEEEEEvNS4_8identityES13_S1D_vS1E_EENS_8epilogue10collective6detail29Sm90TmaWarpSpecializedAdapterINS1H_15DefaultEpilogueISJ_SK_SK_NS1G_6thread17LinearCombinationISJ_Li1EffLNS1L_9ScaleType4KindE0ELNS_15FloatRoundStyleE2ESJ_EENS1_15EpilogueDefaultEEEEEvvEEEEvNT_6ParamsE)
	.align		4
        /*000c*/ 	.word	index@(__assertfail)
	.align		4
        /*0010*/ 	.word	0x00000000
	.align		4
        /*0014*/ 	.word	0xfffffffe
	.align		4
        /*0018*/ 	.word	0x00000000
	.align		4
        /*001c*/ 	.word	0xfffffffd
	.align		4
        /*0020*/ 	.word	0x00000000
	.align		4
        /*0024*/ 	.word	0xfffffffc


//--------------------- .nv.constant4             --------------------------
	.section	.nv.constant4,"a",@progbits
	.align	8
	.align		8
.nv.constant4:
        /*0000*/ 	.dword	__assertfail
	.align		8
        /*0008*/ 	.dword	__unnamed_1
	.align		8
        /*0010*/ 	.dword	_ZN39_INTERNAL_83ec5e33_4_k_cu_da40c431_78814cuda3std3__45__cpo5beginE
	.align		8
        /*0018*/ 	.dword	_ZN39_INTERNAL_83ec5e33_4_k_cu_da40c431_78814cuda3std3__45__cpo3endE
	.align		8
        /*0020*/ 	.dword	_ZN39_INTERNAL_83ec5e33_4_k_cu_da40c431_78814cuda3std3__45__cpo6cbeginE
	.align		8
        /*0028*/ 	.dword	_ZN39_INTERNAL_83ec5e33_4_k_cu_da40c431_78814cuda3std3__45__cpo4cendE
	.align		8
        /*0030*/ 	.dword	_ZN39_INTERNAL_83ec5e33_4_k_cu_da40c431_78814cuda3std3__441_GLOBAL__N__83ec5e33_4_k_cu_da40c431_78816ignoreE
	.align		8
        /*0038*/ 	.dword	_ZN39_INTERNAL_83ec5e33_4_k_cu_da40c431_78814cuda3std3__419piecewise_constructE
	.align		8
        /*0040*/ 	.dword	_ZN39_INTERNAL_83ec5e33_4_k_cu_da40c431_78814cuda3std3__48in_placeE
	.align		8
        /*0048*/ 	.dword	_ZN39_INTERNAL_83ec5e33_4_k_cu_da40c431_78814cuda3std6ranges3__45__cpo4swapE
	.align		8
        /*0050*/ 	.dword	_ZN39_INTERNAL_83ec5e33_4_k_cu_da40c431_78814cuda3std6ranges3__45__cpo9iter_moveE
	.align		8
        /*0058*/ 	.dword	_ZN39_INTERNAL_83ec5e33_4_k_cu_da40c431_78814cute7productE
	.align		8
        /*0060*/ 	.dword	_ZN39_INTERNAL_83ec5e33_4_k_cu_da40c431_78814cute1_E
	.align		8
        /*0068*/ 	.dword	$str$22
	.align		8
        /*0070*/ 	.dword	$str$23


//--------------------- .text._ZN7cutlass13device_kernelINS_4gemm6kernel13GemmUniversalIN4cute5tupleIJiiiiEEENS1_10collective13CollectiveMmaINS1_34MainloopSm90TmaGmmaWarpSpecializedILi12ENS5_IJNS4_1CILi1EEESB_SB_EEENS1_35KernelTmaWarpSpecializedCooperativeEEENS5_IJNSA_ILi192EEENSA_ILi384EEENSA_ILi16EEEEEENS_10bfloat16_tENS5_IJlSB_lEEESJ_SK_NS4_8TiledMMAINS4_8MMA_AtomIJNS4_4SM904GMMA28MMA_64x192x16_F32BF16BF16_SSILNSO_5MajorE0ELSQ_0ELNSO_7ScaleInE1ELSR_1EEEEEENS4_6LayoutINS5_IJNSA_ILi2EEESB_SB_EEENS5_IJSB_NSA_ILi0EEESX_EEEEENS5_IJNS4_10UnderscoreES10_S10_EEEEENS4_13SM90_TMA_LOADENS4_14ComposedLayoutINS4_7SwizzleILi1ELi4ELi3EEENS4_18smem_ptr_flag_bitsILi16EEENSU_INS5_IJNSA_ILi8EEESH_EEENS5_IJSH_SB_EEEEEEEvNS4_8identityES13_S1D_vS1E_EENS_8epilogue10collective6detail29Sm90TmaWarpSpecializedAdapterINS1H_15DefaultEpilogueISJ_SK_SK_NS1G_6thread17LinearCombinationISJ_Li1EffLNS1L_9ScaleType4KindE0ELNS_15FloatRoundStyleE2ESJ_EENS1_15EpilogueDefaultEEEEEvvEEEEvNT_6ParamsE --------------------------
	.section	.text._ZN7cutlass13device_kernelINS_4gemm6kernel13GemmUniversalIN4cute5tupleIJiiiiEEENS1_10collective13CollectiveMmaINS1_34MainloopSm90TmaGmmaWarpSpecializedILi12ENS5_IJNS4_1CILi1EEESB_SB_EEENS1_35KernelTmaWarpSpecializedCooperativeEEENS5_IJNSA_ILi192EEENSA_ILi384EEENSA_ILi16EEEEEENS_10bfloat16_tENS5_IJlSB_lEEESJ_SK_NS4_8TiledMMAINS4_8MMA_AtomIJNS4_4SM904GMMA28MMA_64x192x16_F32BF16BF16_SSILNSO_5MajorE0ELSQ_0ELNSO_7ScaleInE1ELSR_1EEEEEENS4_6LayoutINS5_IJNSA_ILi2EEESB_SB_EEENS5_IJSB_NSA_ILi0EEESX_EEEEENS5_IJNS4_10UnderscoreES10_S10_EEEEENS4_13SM90_TMA_LOADENS4_14ComposedLayoutINS4_7SwizzleILi1ELi4ELi3EEENS4_18smem_ptr_flag_bitsILi16EEENSU_INS5_IJNSA_ILi8EEESH_EEENS5_IJSH_SB_EEEEEEEvNS4_8identityES13_S1D_vS1E_EENS_8epilogue10collective6detail29Sm90TmaWarpSpecializedAdapterINS1H_15DefaultEpilogueISJ_SK_SK_NS1G_6thread17LinearCombinationISJ_Li1EffLNS1L_9ScaleType4KindE0ELNS_15FloatRoundStyleE2ESJ_EENS1_15EpilogueDefaultEEEEEvvEEEEvNT_6ParamsE,"ax",@progbits
	.align	128
.text._ZN7cutlass13device_kernelINS_4gemm6kernel13GemmUniversalIN4cute5tupleIJiiiiEEENS1_10collective13CollectiveMmaINS1_34MainloopSm90TmaGmmaWarpSpecializedILi12ENS5_IJNS4_1CILi1EEESB_SB_EEENS1_35KernelTmaWarpSpecializedCooperativeEEENS5_IJNSA_ILi192EEENSA_ILi384EEENSA_ILi16EEEEEENS_10bfloat16_tENS5_IJlSB_lEEESJ_SK_NS4_8TiledMMAINS4_8MMA_AtomIJNS4_4SM904GMMA28MMA_64x192x16_F32BF16BF16_SSILNSO_5MajorE0ELSQ_0ELNSO_7ScaleInE1ELSR_1EEEEEENS4_6LayoutINS5_IJNSA_ILi2EEESB_SB_EEENS5_IJSB_NSA_ILi0EEESX_EEEEENS5_IJNS4_10UnderscoreES10_S10_EEEEENS4_13SM90_TMA_LOADENS4_14ComposedLayoutINS4_7SwizzleILi1ELi4ELi3EEENS4_18smem_ptr_flag_bitsILi16EEENSU_INS5_IJNSA_ILi8EEESH_EEENS5_IJSH_SB_EEEEEEEvNS4_8identityES13_S1D_vS1E_EENS_8epilogue10collective6detail29Sm90TmaWarpSpecializedAdapterINS1H_15DefaultEpilogueISJ_SK_SK_NS1G_6thread17LinearCombinationISJ_Li1EffLNS1L_9ScaleType4KindE0ELNS_15FloatRoundStyleE2ESJ_EENS1_15EpilogueDefaultEEEEEvvEEEEvNT_6ParamsE:
        .type           _ZN7cutlass13device_kernelINS_4gemm6kernel13GemmUniversalIN4cute5tupleIJiiiiEEENS1_10collective13CollectiveMmaINS1_34MainloopSm90TmaGmmaWarpSpecializedILi12ENS5_IJNS4_1CILi1EEESB_SB_EEENS1_35KernelTmaWarpSpecializedCooperativeEEENS5_IJNSA_ILi192EEENSA_ILi384EEENSA_ILi16EEEEEENS_10bfloat16_tENS5_IJlSB_lEEESJ_SK_NS4_8TiledMMAINS4_8MMA_AtomIJNS4_4SM904GMMA28MMA_64x192x16_F32BF16BF16_SSILNSO_5MajorE0ELSQ_0ELNSO_7ScaleInE1ELSR_1EEEEEENS4_6LayoutINS5_IJNSA_ILi2EEESB_SB_EEENS5_IJSB_NSA_ILi0EEESX_EEEEENS5_IJNS4_10UnderscoreES10_S10_EEEEENS4_13SM90_TMA_LOADENS4_14ComposedLayoutINS4_7SwizzleILi1ELi4ELi3EEENS4_18smem_ptr_flag_bitsILi16EEENSU_INS5_IJNSA_ILi8EEESH_EEENS5_IJSH_SB_EEEEEEEvNS4_8identityES13_S1D_vS1E_EENS_8epilogue10collective6detail29Sm90TmaWarpSpecializedAdapterINS1H_15DefaultEpilogueISJ_SK_SK_NS1G_6thread17LinearCombinationISJ_Li1EffLNS1L_9ScaleType4KindE0ELNS_15FloatRoundStyleE2ESJ_EENS1_15EpilogueDefaultEEEEEvvEEEEvNT_6ParamsE,@function
        .size           _ZN7cutlass13device_kernelINS_4gemm6kernel13GemmUniversalIN4cute5tupleIJiiiiEEENS1_10collective13CollectiveMmaINS1_34MainloopSm90TmaGmmaWarpSpecializedILi12ENS5_IJNS4_1CILi1EEESB_SB_EEENS1_35KernelTmaWarpSpecializedCooperativeEEENS5_IJNSA_ILi192EEENSA_ILi384EEENSA_ILi16EEEEEENS_10bfloat16_tENS5_IJlSB_lEEESJ_SK_NS4_8TiledMMAINS4_8MMA_AtomIJNS4_4SM904GMMA28MMA_64x192x16_F32BF16BF16_SSILNSO_5MajorE0ELSQ_0ELNSO_7ScaleInE1ELSR_1EEEEEENS4_6LayoutINS5_IJNSA_ILi2EEESB_SB_EEENS5_IJSB_NSA_ILi0EEESX_EEEEENS5_IJNS4_10UnderscoreES10_S10_EEEEENS4_13SM90_TMA_LOADENS4_14ComposedLayoutINS4_7SwizzleILi1ELi4ELi3EEENS4_18smem_ptr_flag_bitsILi16EEENSU_INS5_IJNSA_ILi8EEESH_EEENS5_IJSH_SB_EEEEEEEvNS4_8identityES13_S1D_vS1E_EENS_8epilogue10collective6detail29Sm90TmaWarpSpecializedAdapterINS1H_15DefaultEpilogueISJ_SK_SK_NS1G_6thread17LinearCombinationISJ_Li1EffLNS1L_9ScaleType4KindE0ELNS_15FloatRoundStyleE2ESJ_EENS1_15EpilogueDefaultEEEEEvvEEEEvNT_6ParamsE,(.L_x_849 - _ZN7cutlass13device_kernelINS_4gemm6kernel13GemmUniversalIN4cute5tupleIJiiiiEEENS1_10collective13CollectiveMmaINS1_34MainloopSm90TmaGmmaWarpSpecializedILi12ENS5_IJNS4_1CILi1EEESB_SB_EEENS1_35KernelTmaWarpSpecializedCooperativeEEENS5_IJNSA_ILi192EEENSA_ILi384EEENSA_ILi16EEEEEENS_10bfloat16_tENS5_IJlSB_lEEESJ_SK_NS4_8TiledMMAINS4_8MMA_AtomIJNS4_4SM904GMMA28MMA_64x192x16_F32BF16BF16_SSILNSO_5MajorE0ELSQ_0ELNSO_7ScaleInE1ELSR_1EEEEEENS4_6LayoutINS5_IJNSA_ILi2EEESB_SB_EEENS5_IJSB_NSA_ILi0EEESX_EEEEENS5_IJNS4_10UnderscoreES10_S10_EEEEENS4_13SM90_TMA_LOADENS4_14ComposedLayoutINS4_7SwizzleILi1ELi4ELi3EEENS4_18smem_ptr_flag_bitsILi16EEENSU_INS5_IJNSA_ILi8EEESH_EEENS5_IJSH_SB_EEEEEEEvNS4_8identityES13_S1D_vS1E_EENS_8epilogue10collective6detail29Sm90TmaWarpSpecializedAdapterINS1H_15DefaultEpilogueISJ_SK_SK_NS1G_6thread17LinearCombinationISJ_Li1EffLNS1L_9ScaleType4KindE0ELNS_15FloatRoundStyleE2ESJ_EENS1_15EpilogueDefaultEEEEEvvEEEEvNT_6ParamsE)
        .other          _ZN7cutlass13device_kernelINS_4gemm6kernel13GemmUniversalIN4cute5tupleIJiiiiEEENS1_10collective13CollectiveMmaINS1_34MainloopSm90TmaGmmaWarpSpecializedILi12ENS5_IJNS4_1CILi1EEESB_SB_EEENS1_35KernelTmaWarpSpecializedCooperativeEEENS5_IJNSA_ILi192EEENSA_ILi384EEENSA_ILi16EEEEEENS_10bfloat16_tENS5_IJlSB_lEEESJ_SK_NS4_8TiledMMAINS4_8MMA_AtomIJNS4_4SM904GMMA28MMA_64x192x16_F32BF16BF16_SSILNSO_5MajorE0ELSQ_0ELNSO_7ScaleInE1ELSR_1EEEEEENS4_6LayoutINS5_IJNSA_ILi2EEESB_SB_EEENS5_IJSB_NSA_ILi0EEESX_EEEEENS5_IJNS4_10UnderscoreES10_S10_EEEEENS4_13SM90_TMA_LOADENS4_14ComposedLayoutINS4_7SwizzleILi1ELi4ELi3EEENS4_18smem_ptr_flag_bitsILi16EEENSU_INS5_IJNSA_ILi8EEESH_EEENS5_IJSH_SB_EEEEEEEvNS4_8identityES13_S1D_vS1E_EENS_8epilogue10collective6detail29Sm90TmaWarpSpecializedAdapterINS1H_15DefaultEpilogueISJ_SK_SK_NS1G_6thread17LinearCombinationISJ_Li1EffLNS1L_9ScaleType4KindE0ELNS_15FloatRoundStyleE2ESJ_EENS1_15EpilogueDefaultEEEEEvvEEEEvNT_6ParamsE,@"STO_CUDA_ENTRY STV_DEFAULT"
_ZN7cutlass13device_kernelINS_4gemm6kernel13GemmUniversalIN4cute5tupleIJiiiiEEENS1_10collective13CollectiveMmaINS1_34MainloopSm90TmaGmmaWarpSpecializedILi12ENS5_IJNS4_1CILi1EEESB_SB_EEENS1_35KernelTmaWarpSpecializedCooperativeEEENS5_IJNSA_ILi192EEENSA_ILi384EEENSA_ILi16EEEEEENS_10bfloat16_tENS5_IJlSB_lEEESJ_SK_NS4_8TiledMMAINS4_8MMA_AtomIJNS4_4SM904GMMA28MMA_64x192x16_F32BF16BF16_SSILNSO_5MajorE0ELSQ_0ELNSO_7ScaleInE1ELSR_1EEEEEENS4_6LayoutINS5_IJNSA_ILi2EEESB_SB_EEENS5_IJSB_NSA_ILi0EEESX_EEEEENS5_IJNS4_10UnderscoreES10_S10_EEEEENS4_13SM90_TMA_LOADENS4_14ComposedLayoutINS4_7SwizzleILi1ELi4ELi3EEENS4_18smem_ptr_flag_bitsILi16EEENSU_INS5_IJNSA_ILi8EEESH_EEENS5_IJSH_SB_EEEEEEEvNS4_8identityES13_S1D_vS1E_EENS_8epilogue10collective6detail29Sm90TmaWarpSpecializedAdapterINS1H_15DefaultEpilogueISJ_SK_SK_NS1G_6thread17LinearCombinationISJ_Li1EffLNS1L_9ScaleType4KindE0ELNS_15FloatRoundStyleE2ESJ_EENS1_15EpilogueDefaultEEEEEvvEEEEvNT_6ParamsE:
[----:B------:R-:W0:Y:S02]  /*0000*/  LDC R1, c[0x0][0x28] ;  /* 0x00000a00ff017b82 */ /* 0x000e240000000800 */
[----:B0-----:R-:W-:Y:S01]  /*0010*/  VIADD R1, R1, 0xfffffa40 ;  /* 0xfffffa4001017836 */ /* 0x001fe20000000000 */
[----:B------:R-:W0:Y:S01]  /*0020*/  S2R R3, SR_TID.X ;  /* 0x0000000000037919 */ /* 0x000e220000002100 */
[----:B------:R-:W-:Y:S01]  /*0030*/  ELECT P0, URZ, PT ;  /* 0x00000000003f782f */ /* 0x000fe20003800000 */
[----:B------:R-:W-:Y:S01]  /*0040*/  BSSY B0, `(.L_x_0) ;  /* 0x000000f000007945 */ /* 0x000fe20003800000 */
[--C-:B0-----:R-:W-:Y:S02]  /*0050*/  SHF.R.U32.HI R0, RZ, 0x5, R3.reuse ;  /* 0x00000005ff007819 */ /* 0x101fe40000011603 */
[----:B------:R-:W-:-:S03]  /*0060*/  SHF.R.U32.HI R3, RZ, 0x7, R3 ;  /* 0x00000007ff037819 */ /* 0x000fc60000011603 */
[----:B------:R-:W0:Y:S04]  /*0070*/  SHFL.IDX PT, R2, R0, RZ, 0x1f ;  /* 0x00001fff00027589 */ /* 0x000e2800000e0000 */
[----:B------:R1:W2:Y:S01]  /*0080*/  SHFL.IDX PT, R5, R3, RZ, 0x1f ;  /* 0x00001fff03057589 */ /* 0x0002a200000e0000 */
[----:B0-----:R-:W-:-:S13]  /*0090*/  ISETP.NE.OR P0, PT, R2, RZ, !P0 ;  /* 0x000000ff0200720c */ /* 0x001fda0004705670 */
[----:B-12---:R-:W-:Y:S05]  /*00a0*/  @P0 BRA `(.L_x_1) ;  /* 0x0000000000200947 */ /* 0x006fea0003800000 */
[----:B------:R-:W-:Y:S02]  /*00b0*/  ULDC.64 UR4, c[0x0][0x198] ;  /* 0x0000660000047ab9 */ /* 0x000fe40000000a00 */
[----:B------:R-:W-:Y:S02]  /*00c0*/  UIADD3 UR6, UP0, UR4, 0xf0, URZ ;  /* 0x000000f004067890 */ /* 0x000fe4000ff1e03f */
[----:B------:R-:W-:Y:S02]  /*00d0*/  UIADD3 UR4, UP1, UR4, 0x1f0, URZ ;  /* 0x000001f004047890 */ /* 0x000fe4000ff3e03f */
[----:B------:R-:W-:Y:S02]  /*00e0*/  UIADD3.X UR7, URZ, UR5, URZ, UP0, !UPT ;  /* 0x000000053f077290 */ /* 0x000fe400087fe43f */
[----:B------:R-:W-:-:S07]  /*00f0*/  UIADD3.X UR5, URZ, UR5, URZ, UP1, !UPT ;  /* 0x000000053f057290 */ /* 0x000fce0008ffe43f */
[----:B------:R0:W-:Y:S02]  /*0100*/  UTMACCTL.PF [UR6] ;  /* 0x00000000060079b9 */ /* 0x0001e40008040000 */
[----:B------:R0:W-:Y:S02]  /*0110*/  UTMACCTL.PF [UR4] ;  /* 0x00000000040079b9 */ /* 0x0001e40008040000 */
[----:B0-----:R-:W-:Y:S01]  /*0120*/  NOP ;  /* 0x0000000000007918 */ /* 0x001fe20000000000 */
.L_x_1:
[----:B------:R-:W-:Y:S05]  /*0130*/  BSYNC B0 ;  /* 0x0000000000007941 */ /* 0x000fea0003800000 */
.L_x_0:
[----:B------:R-:W0:Y:S02]  /*0140*/  SHFL.IDX PT, R3, R0, RZ, 0x1f ;  /* 0x00001fff00037589 */ /* 0x000e2400000e0000 */
[----:B0-----:R-:W-:-:S13]  /*0150*/  ISETP.NE.AND P0, PT, R3, RZ, PT ;  /* 0x000000ff0300720c */ /* 0x001fda0003f05270 */
[----:B------:R-:W-:Y:S05]  /*0160*/  @P0 BRA `(.L_x_2) ;  /* 0x0000000000a40947 */ /* 0x000fea0003800000 */
[----:B------:R-:W-:Y:S01]  /*0170*/  ELECT P0, URZ, PT ;  /* 0x00000000003f782f */ /* 0x000fe20003800000 */
[----:B------:R-:W-:-:S12]  /*0180*/  BSSY B0, `(.L_x_2) ;  /* 0x0000027000007945 */ /* 0x000fd80003800000 */
[----:B------:R-:W-:Y:S05]  /*0190*/  @!P0 BRA `(.L_x_3) ;  /* 0x0000000000948947 */ /* 0x000fea0003800000 */
[----:B------:R-:W0:Y:S01]  /*01a0*/  S2UR UR8, SR_CgaCtaId ;  /* 0x00000000000879c3 */ /* 0x000e220000008800 */
[----:B------:R-:W-:Y:S01]  /*01b0*/  UMOV UR4, 0x400 ;  /* 0x0000040000047882 */ /* 0x000fe20000000000 */
[----:B------:R-:W-:Y:S01]  /*01c0*/  UMOV UR5, 0x1 ;  /* 0x0000000100057882 */ /* 0x000fe20000000000 */
[----:B------:R-:W-:Y:S02]  /*01d0*/  UMOV UR6, 0x100 ;  /* 0x0000010000067882 */ /* 0x000fe40000000000 */
[----:B------:R-:W-:-:S04]  /*01e0*/  UIADD3 UR6, -UR6, 0x100000, URZ ;  /* 0x0010000006067890 */ /* 0x000fc8000fffe13f */
[----:B------:R-:W-:Y:S02]  /*01f0*/  USHF.L.U32 UR7, UR6, 0xb, URZ ;  /* 0x0000000b06077899 */ /* 0x000fe4000800063f */
[----:B------:R-:W-:Y:S02]  /*0200*/  USHF.L.U32 UR6, UR6, 0x1, URZ ;  /* 0x0000000106067899 */ /* 0x000fe4000800063f */
[----:B0-----:R-:W-:Y:S02]  /*0210*/  ULEA UR8, UR8, UR4, 0x18 ;  /* 0x0000000408087291 */ /* 0x001fe4000f8ec03f */
[----:B------:R-:W-:-:S04]  /*0220*/  UIADD3 UR4, -UR5, 0x100000, URZ ;  /* 0x0010000005047890 */ /* 0x000fc8000fffe13f */
[----:B------:R-:W-:Y:S02]  /*0230*/  USHF.L.U32 UR5, UR4, 0xb, URZ ;  /* 0x0000000b04057899 */ /* 0x000fe4000800063f */
[----:B------:R-:W-:Y:S01]  /*0240*/  USHF.L.U32 UR4, UR4, 0x1, URZ ;  /* 0x0000000104047899 */ /* 0x000fe2000800063f */
[----:B------:R-:W0:Y:S11]  /*0250*/  FENCE.VIEW.ASYNC.S ;  /* 0x00000000000073c6 */ /* 0x000e360000000000 */
[----:B0-----:R0:W1:Y:S01]  /*0260*/  SYNCS.EXCH.64 URZ, [UR8], UR4 ;  /* 0x00000004083f75b2 */ /* 0x0010620008000100 */
[----:B------:R0:W2:Y:S01]  /*0270*/  SYNCS.EXCH.64 URZ, [UR8+0x60], UR6 ;  /* 0x00006006083f75b2 */ /* 0x0000a20008000100 */
[----:B------:R0:W3:Y:S01]  /*0280*/  SYNCS.EXCH.64 URZ, [UR8+0x8], UR4 ;  /* 0x00000804083f75b2 */ /* 0x0000e20008000100 */
[----:B------:R0:W4:Y:S01]  /*0290*/  SYNCS.EXCH.64 URZ, [UR8+0x68], UR6 ;  /* 0x00006806083f75b2 */ /* 0x0001220008000100 */
[----:B------:R0:W0:Y:S01]  /*02a0*/  SYNCS.EXCH.64 URZ, [UR8+0x10], UR4 ;  /* 0x00001004083f75b2 */ /* 0x0000220008000100 */
        /* <DEDUP_REMOVED lines=19> */
[----:B-1----:R-:W-:Y:S01]  /*03e0*/  NOP ;  /* 0x0000000000007918 */ /* 0x002fe20000000000 */
.L_x_3:
[----:B0-----:R-:W-:Y:S05]  /*03f0*/  BSYNC B0 ;  /* 0x0000000000007941 */ /* 0x001fea0003800000 */
.L_x_2:
[----:B------:R-:W0:Y:S01]  /*0400*/  SHFL.IDX PT, R0, R0, RZ, 0x1f ;  /* 0x00001fff00007589 */ /* 0x000e2200000e0000 */
[----:B------:R-:W1:Y:S01]  /*0410*/  LDC R3, c[0x0][0x65c] ;  /* 0x00019700ff037b82 */ /* 0x000e620000000800 */
[----:B------:R-:W-:Y:S02]  /*0420*/  ELECT P0, URZ, PT ;  /* 0x00000000003f782f */ /* 0x000fe40003800000 */
[C---:B------:R-:W-:Y:S01]  /*0430*/  ISETP.NE.AND P2, PT, R5.reuse, RZ, PT ;  /* 0x000000ff0500720c */ /* 0x040fe20003f45270 */
[----:B------:R-:W5:Y:S01]  /*0440*/  S2R R6, SR_CTAID.Y ;  /* 0x0000000000067919 */ /* 0x000f620000002600 */
[----:B------:R-:W-:Y:S01]  /*0450*/  UMOV UR4, 0x20 ;  /* 0x0000002000047882 */ /* 0x000fe20000000000 */
[----:B------:R-:W-:Y:S01]  /*0460*/  VIADD R10, R5, 0xffffffff ;  /* 0xffffffff050a7836 */ /* 0x000fe20000000000 */
[----:B------:R-:W-:Y:S01]  /*0470*/  NOP ;  /* 0x0000000000007918 */ /* 0x000fe20000000000 */
[----:B------:R-:W2:Y:S01]  /*0480*/  S2R R4, SR_CTAID.X ;  /* 0x0000000000047919 */ /* 0x000ea20000002500 */
[----:B------:R-:W-:Y:S01]  /*0490*/  NOP ;  /* 0x0000000000007918 */ /* 0x000fe20000000000 */
[----:B------:R-:W-:-:S02]  /*04a0*/  LOP3.LUT R22, R22, 0xfffff7ff, RZ, 0xc0, !PT ;  /* 0xfffff7ff16167812 */ /* 0x000fc400078ec0ff */
[----:B------:R-:W-:Y:S02]  /*04b0*/  ISETP.GE.U32.AND P1, PT, R10, 0x2, PT ;  /* 0x000000020a00780c */ /* 0x000fe40003f26070 */
[----:B0-----:R-:W-:Y:S02]  /*04c0*/  ISETP.NE.OR P0, PT, R0, RZ, !P0 ;  /* 0x000000ff0000720c */ /* 0x001fe40004705670 */
[----:B-1----:R-:W-:Y:S02]  /*04d0*/  ISETP.NE.AND P3, PT, R3, 0x1, PT ;  /* 0x000000010300780c */ /* 0x002fe40003f65270 */
[----:B------:R-:W-:-:S04]  /*04e0*/  SHF.R.S32.HI R3, RZ, 0x1f, R2 ;  /* 0x0000001fff037819 */ /* 0x000fc80000011402 */
[----:B------:R-:W-:-:S04]  /*04f0*/  LEA.HI R3, R3, R2, RZ, 0x2 ;  /* 0x0000000203037211 */ /* 0x000fc800078f10ff */
[----:B------:R-:W-:Y:S01]  /*0500*/  LOP3.LUT R3, R3, 0xfffffffc, RZ, 0xc0, !PT ;  /* 0xfffffffc03037812 */ /* 0x000fe200078ec0ff */
[----:B------:R-:W-:Y:S01]  /*0510*/  VOTEU.ALL UP0, P0 ;  /* 0x00000000003f7886 */ /* 0x000fe20000000000 */
[----:B------:R-:W-:Y:S01]  /*0520*/  VOTEU.ALL UP1, P0 ;  /* 0x00000000003f7886 */ /* 0x000fe20000020000 */
[----:B------:R-:W2:Y:S01]  /*0530*/  @P3 LDC R9, c[0x0][0x10] ;  /* 0x00000400ff093b82 */ /* 0x000ea20000000800 */
[----:B------:R-:W-:Y:S01]  /*0540*/  @P3 IMAD.MOV.U32 R11, RZ, RZ, RZ ;  /* 0x000000ffff0b3224 */ /* 0x000fe200078e00ff */
[----:B------:R-:W-:Y:S01]  /*0550*/  @P3 LOP3.LUT R22, R22, 0x800, RZ, 0xfc, !PT ;  /* 0x0000080016163812 */ /* 0x000fe200078efcff */
[----:B------:R-:W-:Y:S01]  /*0560*/  IMAD.IADD R0, R2, 0x1, -R3 ;  /* 0x0000000102007824 */ /* 0x000fe200078e0a03 */
[----:B------:R-:W-:Y:S01]  /*0570*/  @!UP0 UMOV UR6, 0x400 ;  /* 0x0000040000068882 */ /* 0x000fe20000000000 */
[----:B------:R-:W-:-:S04]  /*0580*/  @!UP0 UIADD3 UR4, -UR4, 0x100000, URZ ;  /* 0x0010000004048890 */ /* 0x000fc8000fffe13f */
[----:B------:R-:W-:Y:S02]  /*0590*/  @!UP0 USHF.L.U32 UR5, UR4, 0xb, URZ ;  /* 0x0000000b04058899 */ /* 0x000fe4000800063f */
[----:B------:R-:W-:Y:S01]  /*05a0*/  @!UP0 USHF.L.U32 UR4, UR4, 0x1, URZ ;  /* 0x0000000104048899 */ /* 0x000fe2000800063f */
[----:B-----5:R-:W-:Y:S01]  /*05b0*/  @P3 IMAD.MOV.U32 R2, RZ, RZ, R6 ;  /* 0x000000ffff023224 */ /* 0x020fe200078e0006 */
[----:B------:R-:W0:Y:S01]  /*05c0*/  @!UP0 S2UR UR7, SR_CgaCtaId ;  /* 0x00000000000789c3 */ /* 0x000e220000008800 */
[----:B------:R-:W-:-:S07]  /*05d0*/  @P3 IMAD.MOV.U32 R3, RZ, RZ, RZ ;  /* 0x000000ffff033224 */ /* 0x000fce00078e00ff */
[----:B------:R-:W1:Y:S01]  /*05e0*/  @!P3 LDC R7, c[0x0][0xc] ;  /* 0x00000300ff07bb82 */ /* 0x000e620000000800 */
[----:B--2---:R-:W-:-:S04]  /*05f0*/  @P3 IMAD.WIDE.U32 R8, R4, R9, R2 ;  /* 0x0000000904083225 */ /* 0x004fc800078e0002 */
[----:B------:R-:W-:Y:S02]  /*0600*/  @P3 IMAD.MOV.U32 R12, RZ, RZ, R8 ;  /* 0x000000ffff0c3224 */ /* 0x000fe400078e0008 */
[----:B------:R-:W-:Y:S01]  /*0610*/  @P3 IMAD.IADD R20, R9, 0x1, R11 ;  /* 0x0000000109143824 */ /* 0x000fe200078e020b */
[----:B0-----:R-:W-:Y:S01]  /*0620*/  @!UP0 ULEA UR6, UR7, UR6, 0x18 ;  /* 0x0000000607068291 */ /* 0x001fe2000f8ec03f */
[----:B------:R-:W-:Y:S01]  /*0630*/  VOTEU.ALL UP0, P0 ;  /* 0x00000000003f7886 */ /* 0x000fe20000000000 */
[----:B------:R-:W-:-:S04]  /*0640*/  ISETP.NE.AND P0, PT, R0, 0x3, PT ;  /* 0x000000030000780c */ /* 0x000fc80003f05270 */
[----:B------:R-:W-:-:S04]  /*0650*/  ISETP.EQ.OR P0, PT, R0, RZ, !P0 ;  /* 0x000000ff0000720c */ /* 0x000fc80004702670 */
[----:B------:R-:W-:Y:S01]  /*0660*/  ISETP.EQ.AND P0, PT, R5, RZ, P0 ;  /* 0x000000ff0500720c */ /* 0x000fe20000702270 */
[----:B------:R-:W-:Y:S01]  /*0670*/  IMAD.MOV.U32 R5, RZ, RZ, RZ ;  /* 0x000000ffff057224 */ /* 0x000fe200078e00ff */
[----:B------:R-:W0:Y:S02]  /*0680*/  FENCE.VIEW.ASYNC.S ;  /* 0x00000000000073c6 */ /* 0x000e240000000000 */
[----:B0-----:R0:W3:Y:S01]  /*0690*/  @!UP0 SYNCS.EXCH.64 URZ, [UR6+0xd0], UR4 ;  /* 0x0000d004063f85b2 */ /* 0x0010e20008000100 */
[----:B-1----:R-:W-:Y:S01]  /*06a0*/  @!P3 IMAD.WIDE.U32 R2, R7, R6, R4 ;  /* 0x000000060702b225 */ /* 0x002fe200078e0004 */
[----:B------:R-:W-:-:S03]  /*06b0*/  SEL R7, RZ, 0x1, !P0 ;  /* 0x00000001ff077807 */ /* 0x000fc60004000000 */
[----:B------:R-:W-:Y:S01]  /*06c0*/  @!P3 IMAD.MOV.U32 R12, RZ, RZ, R2 ;  /* 0x000000ffff0cb224 */ /* 0x000fe200078e0002 */
[----:B------:R-:W-:Y:S01]  /*06d0*/  SEL R2, R7, 0x2, P1 ;  /* 0x0000000207027807 */ /* 0x000fe20000800000 */
[----:B------:R-:W-:-:S03]  /*06e0*/  @!P3 IMAD.MOV.U32 R20, RZ, RZ, R3 ;  /* 0x000000ffff14b224 */ /* 0x000fc600078e0003 */
[----:B------:R0:W-:Y:S04]  /*06f0*/  STL [R1+0x308], R12 ;  /* 0x0003080c01007387 */ /* 0x0001e80000100800 */
[----:B------:R0:W-:Y:S01]  /*0700*/  STL [R1+0x304], R20 ;  /* 0x0003041401007387 */ /* 0x0001e20000100800 */
[----:B------:R0:W3:Y:S01]  /*0710*/  @!UP1 SYNCS.EXCH.64 URZ, [UR6+0xd8], UR4 ;  /* 0x0000d804063f95b2 */ /* 0x0000e20008000100 */
[----:B------:R-:W-:Y:S02]  /*0720*/  NOP ;  /* 0x0000000000007918 */ /* 0x000fe40000000000 */
[----:B------:R0:W-:Y:S01]  /*0730*/  STL [R1+0x300], R2 ;  /* 0x0003000201007387 */ /* 0x0001e20000100800 */
[----:B---34-:R-:W-:Y:S06]  /*0740*/  BAR.SYNC.DEFER_BLOCKING 0x0 ;  /* 0x0000000000007b1d */ /* 0x018fec0000010000 */
[----:B------:R-:W-:Y:S05]  /*0750*/  @!P2 BRA `(.L_x_4) ;  /* 0x000001d400b8a947 */ /* 0x000fea0003800000 */
[----:B------:R-:W-:-:S13]  /*0760*/  ISETP.GT.U32.AND P0, PT, R10, 0x1, PT ;  /* 0x000000010a00780c */ /* 0x000fda0003f04070 */
[----:B0-----:R-:W-:Y:S05]  /*0770*/  @P0 EXIT ;  /* 0x000000000000094d */ /* 0x001fea0003800000 */
[----:B------:R-:W-:Y:S01]  /*0780*/  ULDC.64 UR4, c[0x0][0x650] ;  /* 0x0001940000047ab9 */ /* 0x000fe20000000a00 */
[----:B------:R-:W-:Y:S01]  /*0790*/  PRMT R0, RZ, 0x7610, R0 ;  /* 0x00007610ff007816 */ /* 0x000fe20000000000 */
[----:B------:R-:W-:Y:S01]  /*07a0*/  IMAD.MOV.U32 R18, RZ, RZ, -0x1 ;  /* 0xffffffffff127424 */ /* 0x000fe200078e00ff */
[----:B------:R-:W-:Y:S01]  /*07b0*/  ISETP.GE.U32.AND P0, PT, R12, UR4, PT ;  /* 0x000000040c007c0c */ /* 0x000fe2000bf06070 */
[----:B------:R-:W-:Y:S02]  /*07c0*/  IMAD.MOV.U32 R19, RZ, RZ, -0x1 ;  /* 0xffffffffff137424 */ /* 0x000fe400078e00ff */
[----:B------:R-:W-:Y:S01]  /*07d0*/  IMAD.MOV.U32 R23, RZ, RZ, -0x1 ;  /* 0xffffffffff177424 */ /* 0x000fe200078e00ff */
[----:B------:R-:W-:-:S13]  /*07e0*/  ISETP.GE.U32.AND.EX P0, PT, R20, UR5, PT, P0 ;  /* 0x0000000514007c0c */ /* 0x000fda000bf06100 */
[----:B------:R-:W-:Y:S05]  /*07f0*/  @P0 BRA `(.L_x_5) ;  /* 0x0000000400600947 */ /* 0x000fea0003800000 */
[----:B------:R-:W0:Y:S01]  /*0800*/  LDC.64 R14, c[0x0][0x628] ;  /* 0x00018a00ff0e7b82 */ /* 0x000e220000000a00 */
[----:B------:R-:W-:Y:S02]  /*0810*/  IMAD.MOV.U32 R2, RZ, RZ, R12 ;  /* 0x000000ffff027224 */ /* 0x000fe400078e000c */
[----:B------:R-:W-:-:S05]  /*0820*/  IMAD.MOV.U32 R3, RZ, RZ, R20 ;  /* 0x000000ffff037224 */ /* 0x000fca00078e0014 */
[----:B------:R-:W1:Y:S08]  /*0830*/  LDC R0, c[0x0][0x630] ;  /* 0x00018c00ff007b82 */ /* 0x000e700000000800 */
[----:B------:R-:W2:Y:S01]  /*0840*/  LDC.64 R16, c[0x0][0x620] ;  /* 0x00018800ff107b82 */ /* 0x000ea20000000a00 */
[----:B0-----:R-:W-:-:S04]  /*0850*/  ISETP.NE.U32.AND P0, PT, R14, RZ, PT ;  /* 0x000000ff0e00720c */ /* 0x001fc80003f05070 */
[----:B------:R-:W-:-:S13]  /*0860*/  ISETP.NE.AND.EX P0, PT, R15, RZ, PT, P0 ;  /* 0x000000ff0f00720c */ /* 0x000fda0003f05300 */
[----:B-12---:R-:W-:Y:S05]  /*0870*/  @!P0 BRA `(.L_x_6) ;  /* 0x0000000000288947 */ /* 0x006fea0003800000 */
[----:B------:R-:W0:Y:S02]  /*0880*/  LDC R7, c[0x0][0x634] ;  /* 0x00018d00ff077b82 */ /* 0x000e240000000800 */
[----:B0-----:R-:W-:-:S05]  /*0890*/  IADD3 R7, P0, R12, R7, RZ ;  /* 0x000000070c077210 */ /* 0x001fca0007f1e0ff */
[----:B------:R-:W-:-:S04]  /*08a0*/  IMAD.X R13, RZ, RZ, R20, P0 ;  /* 0x000000ffff0d7224 */ /* 0x000fc800000e0614 */
[----:B------:R-:W-:-:S04]  /*08b0*/  IMAD.WIDE.U32 R2, R13, R14, RZ ;  /* 0x0000000e0d027225 */ /* 0x000fc800078e00ff */
[----:B------:R-:W-:-:S04]  /*08c0*/  IMAD.WIDE.U32 R8, P0, R7, R15, R2 ;  /* 0x0000000f07087225 */ /* 0x000fc80007800002 */
[----:B------:R-:W-:-:S04]  /*08d0*/  IMAD.WIDE.U32 R2, R7, R14, RZ ;  /* 0x0000000e07027225 */ /* 0x000fc800078e00ff */
[----:B------:R-:W-:Y:S01]  /*08e0*/  IMAD.X R11, RZ, RZ, RZ, P0 ;  /* 0x000000ffff0b7224 */ /* 0x000fe200000e06ff */
[----:B------:R-:W-:Y:S01]  /*08f0*/  IADD3 RZ, P0, R3, R8, RZ ;  /* 0x0000000803ff7210 */ /* 0x000fe20007f1e0ff */
[----:B------:R-:W-:-:S04]  /*0900*/  IMAD.MOV.U32 R10, RZ, RZ, R9 ;  /* 0x000000ffff0a7224 */ /* 0x000fc800078e0009 */
[----:B------:R-:W-:-:S08]  /*0910*/  IMAD.WIDE.U32.X R2, R13, R15, R10, P0 ;  /* 0x0000000f0d027225 */ /* 0x000fd000000e040a */
.L_x_6:
[-CC-:B------:R-:W-:Y:S01]  /*0920*/  SHF.R.U64 R23, R2, R0.reuse, R3.reuse ;  /* 0x0000000002177219 */ /* 0x180fe20000001203 */
[----:B------:R-:W0:Y:S01]  /*0930*/  LDC.64 R18, c[0x0][0x640] ;  /* 0x00019000ff127b82 */ /* 0x000e220000000a00 */
[----:B------:R-:W-:Y:S01]  /*0940*/  SHF.R.U32.HI R2, RZ, R0, R3 ;  /* 0x00000000ff027219 */ /* 0x000fe20000011603 */
[----:B------:R-:W-:Y:S01]  /*0950*/  ULDC UR4, c[0x0][0x150] ;  /* 0x0000540000047ab9 */ /* 0x000fe20000000800 */
[----:B------:R-:W-:Y:S01]  /*0960*/  I2FP.F32.U32 R0, R4 ;  /* 0x0000000400007245 */ /* 0x000fe20000201000 */
[----:B------:R-:W-:Y:S01]  /*0970*/  IMAD.MOV.U32 R3, RZ, RZ, R20 ;  /* 0x000000ffff037224 */ /* 0x000fe200078e0014 */
[----:B------:R-:W-:-:S03]  /*0980*/  IADD3 R7, P0, RZ, -R23, RZ ;  /* 0x80000017ff077210 */ /* 0x000fc60007f1e0ff */
[----:B------:R-:W1:Y:S01]  /*0990*/  LDC R10, c[0x0][0x618] ;  /* 0x00018600ff0a7b82 */ /* 0x000e620000000800 */
[----:B------:R-:W-:Y:S01]  /*09a0*/  FMUL R0, R0, UR4 ;  /* 0x0000000400007c20 */ /* 0x000fe20008400000 */
[----:B------:R-:W-:Y:S01]  /*09b0*/  IMAD.X R9, RZ, RZ, ~R2, P0 ;  /* 0x000000ffff097224 */ /* 0x000fe200000e0e02 */
[----:B------:R-:W-:Y:S01]  /*09c0*/  ULDC UR4, c[0x0][0x154] ;  /* 0x0000550000047ab9 */ /* 0x000fe20000000800 */
[----:B------:R-:W-:Y:S02]  /*09d0*/  IMAD.MOV.U32 R2, RZ, RZ, R12 ;  /* 0x000000ffff027224 */ /* 0x000fe400078e000c */
[-C--:B------:R-:W-:Y:S01]  /*09e0*/  IMAD R8, R9, R16.reuse, RZ ;  /* 0x0000001009087224 */ /* 0x080fe200078e02ff */
[----:B------:R-:W2:Y:S01]  /*09f0*/  F2I.U32.TRUNC.NTZ R0, R0 ;  /* 0x0000000000007305 */ /* 0x000ea2000020f000 */
[----:B------:R-:W3:Y:S01]  /*0a00*/  LDC R5, c[0x0][0x144] ;  /* 0x00005100ff057b82 */ /* 0x000ee20000000800 */
[----:B------:R-:W-:-:S04]  /*0a10*/  IMAD.WIDE.U32 R2, R7, R16, R2 ;  /* 0x0000001007027225 */ /* 0x000fc800078e0002 */
[----:B------:R-:W-:Y:S02]  /*0a20*/  IMAD R7, R7, R17, R8 ;  /* 0x0000001107077224 */ /* 0x000fe400078e0208 */
[----:B------:R-:W-:Y:S01]  /*0a30*/  IMAD.MOV.U32 R8, RZ, RZ, 0x1 ;  /* 0x00000001ff087424 */ /* 0x000fe200078e00ff */
[----:B------:R-:W4:Y:S01]  /*0a40*/  LDC R14, c[0x0][0x608] ;  /* 0x00018200ff0e7b82 */ /* 0x000f220000000800 */
[----:B------:R-:W-:Y:S01]  /*0a50*/  IMAD.IADD R7, R3, 0x1, R7 ;  /* 0x0000000103077824 */ /* 0x000fe200078e0207 */
[----:B0-----:R-:W-:Y:S01]  /*0a60*/  ISETP.NE.U32.AND P0, PT, R18, RZ, PT ;  /* 0x000000ff1200720c */ /* 0x001fe20003f05070 */
[----:B--2---:R-:W-:-:S03]  /*0a70*/  IMAD.MOV R3, RZ, RZ, -R0 ;  /* 0x000000ffff037224 */ /* 0x004fc600078e0a00 */
[----:B------:R-:W-:Y:S02]  /*0a80*/  ISETP.NE.AND.EX P0, PT, R19, RZ, PT, P0 ;  /* 0x000000ff1300720c */ /* 0x000fe40003f05300 */
[----:B------:R-:W0:Y:S01]  /*0a90*/  LDC R9, c[0x0][0x658] ;  /* 0x00019600ff097b82 */ /* 0x000e220000000800 */
[--C-:B-1----:R-:W-:Y:S02]  /*0aa0*/  SHF.R.U64 R12, R2, R10, R7.reuse ;  /* 0x0000000a020c7219 */ /* 0x102fe40000001207 */
[----:B------:R-:W-:Y:S02]  /*0ab0*/  I2FP.F32.U32 R2, R6 ;  /* 0x0000000600027245 */ /* 0x000fe40000201000 */
[----:B------:R-:W-:-:S03]  /*0ac0*/  SHF.R.U32.HI R7, RZ, R10, R7 ;  /* 0x0000000aff077219 */ /* 0x000fc60000011607 */
[----:B------:R-:W1:Y:S01]  /*0ad0*/  LDC R13, c[0x0][0x148] ;  /* 0x00005200ff0d7b82 */ /* 0x000e620000000800 */
[----:B---3--:R-:W-:Y:S02]  /*0ae0*/  IMAD R0, R5, R3, R4 ;  /* 0x0000000305007224 */ /* 0x008fe400078e0204 */
[----:B------:R-:W-:Y:S01]  /*0af0*/  FMUL R3, R2, UR4 ;  /* 0x0000000402037c20 */ /* 0x000fe20008400000 */
[----:B------:R-:W-:-:S03]  /*0b00*/  IMAD.MOV.U32 R2, RZ, RZ, -0x1 ;  /* 0xffffffffff027424 */ /* 0x000fc600078e00ff */
[----:B------:R2:W3:Y:S01]  /*0b10*/  F2I.U32.TRUNC.NTZ R11, R3 ;  /* 0x00000003000b7305 */ /* 0x0004e2000020f000 */
[----:B------:R-:W1:Y:S01]  /*0b20*/  LDC R17, c[0x0][0x600] ;  /* 0x00018000ff117b82 */ /* 0x000e620000000800 */
[-CC-:B----4-:R-:W-:Y:S02]  /*0b30*/  SHF.R.U64 R25, R12, R14.reuse, R7.reuse ;  /* 0x0000000e0c197219 */ /* 0x190fe40000001207 */
[----:B------:R-:W-:-:S05]  /*0b40*/  SHF.R.U32.HI R4, RZ, R14, R7 ;  /* 0x0000000eff047219 */ /* 0x000fca0000011607 */
[----:B------:R-:W4:Y:S01]  /*0b50*/  LDC R16, c[0x0][0x648] ;  /* 0x00019200ff107b82 */ /* 0x000f220000000800 */
[-CC-:B0-----:R-:W-:Y:S02]  /*0b60*/  SHF.R.U64 R14, R25, R9.reuse, R4.reuse ;  /* 0x00000009190e7219 */ /* 0x181fe40000001204 */
[-C--:B------:R-:W-:Y:S02]  /*0b70*/  SHF.L.U32 R2, R2, R9.reuse, RZ ;  /* 0x0000000902027219 */ /* 0x080fe400000006ff */
[-C--:B------:R-:W-:Y:S02]  /*0b80*/  SHF.R.U32.HI R4, RZ, R9.reuse, R4 ;  /* 0x00000009ff047219 */ /* 0x080fe40000011604 */
[----:B------:R-:W-:Y:S01]  /*0b90*/  LOP3.LUT R10, RZ, R2, RZ, 0x33, !PT ;  /* 0x00000002ff0a7212 */ /* 0x000fe200078e33ff */
[----:B------:R-:W0:Y:S01]  /*0ba0*/  LDC R21, c[0x0][0x638] ;  /* 0x00018e00ff157b82 */ /* 0x000e220000000800 */
[----:B------:R-:W-:Y:S01]  /*0bb0*/  SHF.L.U32 R7, R8, R9, RZ ;  /* 0x0000000908077219 */ /* 0x000fe200000006ff */
[----:B------:R-:W-:-:S02]  /*0bc0*/  IMAD.MOV.U32 R2, RZ, RZ, R14 ;  /* 0x000000ffff027224 */ /* 0x000fc400078e000e */
[----:B--2---:R-:W-:-:S04]  /*0bd0*/  IMAD.MOV.U32 R3, RZ, RZ, R4 ;  /* 0x000000ffff037224 */ /* 0x004fc800078e0004 */
[----:B------:R-:W2:Y:S01]  /*0be0*/  LDC R20, c[0x0][0x610] ;  /* 0x00018400ff147b82 */ /* 0x000ea20000000800 */
[----:B---3--:R-:W-:Y:S05]  /*0bf0*/  @!P0 BRA `(.L_x_7) ;  /* 0x0000000000288947 */ /* 0x008fea0003800000 */
[----:B------:R-:W3:Y:S02]  /*0c00*/  LDC R9, c[0x0][0x64c] ;  /* 0x00019300ff097b82 */ /* 0x000ee40000000800 */
[----:B---3--:R-:W-:-:S05]  /*0c10*/  IADD3 R9, P0, R14, R9, RZ ;  /* 0x000000090e097210 */ /* 0x008fca0007f1e0ff */
        /* <DEDUP_REMOVED lines=8> */
.L_x_7:
[----:B----4-:R-:W-:Y:S01]  /*0ca0*/  SHF.R.U64 R2, R2, R16, R3 ;  /* 0x0000001002027219 */ /* 0x010fe20000001203 */
[----:B-1----:R-:W-:Y:S01]  /*0cb0*/  VIADD R3, R17, 0xffffffff ;  /* 0xffffffff11037836 */ /* 0x002fe20000000000 */
[----:B------:R-:W-:Y:S01]  /*0cc0*/  LOP3.LUT R10, R25, R10, RZ, 0xc0, !PT ;  /* 0x0000000a190a7212 */ /* 0x000fe200078ec0ff */
[----:B------:R-:W-:Y:S02]  /*0cd0*/  IMAD.MOV R11, RZ, RZ, -R11 ;  /* 0x000000ffff0b7224 */ /* 0x000fe400078e0a0b */
[----:B------:R-:W-:Y:S01]  /*0ce0*/  IMAD.MOV R4, RZ, RZ, -R2 ;  /* 0x000000ffff047224 */ /* 0x000fe200078e0a02 */
[----:B------:R-:W-:Y:S01]  /*0cf0*/  LOP3.LUT R3, R12, R3, RZ, 0xc0, !PT ;  /* 0x000000030c037212 */ /* 0x000fe200078ec0ff */
[----:B------:R-:W-:Y:S02]  /*0d00*/  IMAD R7, R7, R2, R10 ;  /* 0x0000000207077224 */ /* 0x000fe400078e020a */
[----:B------:R-:W-:Y:S02]  /*0d10*/  @P3 IMAD R0, R13, R11, R6 ;  /* 0x0000000b0d003224 */ /* 0x000fe400078e0206 */
[----:B0-----:R-:W-:-:S02]  /*0d20*/  IMAD R2, R4, R21, R14 ;  /* 0x0000001504027224 */ /* 0x001fc400078e020e */
[----:B--2---:R-:W-:Y:S02]  /*0d30*/  IMAD R18, R7, R20, R0 ;  /* 0x0000001407127224 */ /* 0x004fe400078e0200 */
[----:B------:R-:W-:Y:S02]  /*0d40*/  IMAD R3, R2, R17, R3 ;  /* 0x0000001102037224 */ /* 0x000fe400078e0203 */
[----:B------:R-:W-:-:S03]  /*0d50*/  IMAD.MOV.U32 R0, RZ, RZ, 0x1 ;  /* 0x00000001ff007424 */ /* 0x000fc600078e00ff */
[----:B------:R-:W-:Y:S02]  /*0d60*/  SEL R19, R3, R18, !P3 ;  /* 0x0000001203137207 */ /* 0x000fe40005800000 */
[----:B------:R-:W-:-:S07]  /*0d70*/  SEL R18, R18, R3, !P3 ;  /* 0x0000000312127207 */ /* 0x000fce0005800000 */
.L_x_5:
[----:B------:R-:W-:-:S08]  /*0d80*/  NOP ;  /* 0x0000000000007918 */ /* 0x000fd00000000000 */
[----:B------:R-:W0:Y:S02]  /*0d90*/  USETMAXREG.TRY_ALLOC.CTAPOOL UP0, 0xf0 ;  /* 0x000000f0000079c8 */ /* 0x000e240008000600 */
[----:B0-----:R-:W-:-:S13]  /*0da0*/  PLOP3.LUT P0, PT, PT, PT, UP0, 0x80, 0x0 ;  /* 0x000000000000781c */ /* 0x001fda0003f0f008 */
[----:B------:R-:W-:Y:S05]  /*0db0*/  @!P0 BRA `(.L_x_5) ;  /* 0xfffffffc00f08947 */ /* 0x000fea000383ffff */
[----:B------:R-:W-:Y:S01]  /*0dc0*/  ULDC.64 UR4, c[0x0][0x598] ;  /* 0x0001660000047ab9 */ /* 0x000fe20000000a00 */
[----:B------:R-:W-:Y:S01]  /*0dd0*/  ULDC.64 UR36, c[0x0][0x208] ;  /* 0x0000820000247ab9 */ /* 0x000fe20000000a00 */
[----:B------:R-:W-:-:S04]  /*0de0*/  ISETP.NE.U32.AND P0, PT, RZ, UR4, PT ;  /* 0x00000004ff007c0c */ /* 0x000fc8000bf05070 */
[----:B------:R-:W-:-:S13]  /*0df0*/  ISETP.NE.AND.EX P0, PT, RZ, UR5, PT, P0 ;  /* 0x00000005ff007c0c */ /* 0x000fda000bf05300 */
[----:B------:R-:W-:Y:S05]  /*0e00*/  @!P0 BRA `(.L_x_8) ;  /* 0x00000000001c8947 */ /* 0x000fea0003800000 */
[----:B------:R-:W0:Y:S02]  /*0e10*/  LDC.64 R2, c[0x0][0x598] ;  /* 0x00016600ff027b82 */ /* 0x000e240000000a00 */
[----:B0-----:R-:W2:Y:S02]  /*0e20*/  LDG.E.64 R2, desc[UR36][R2.64] ;  /* 0x0000002402027981 */ /* 0x001ea4000c1e1b00 */
[----:B--2---:R-:W-:-:S04]  /*0e30*/  ISETP.NE.U32.AND P0, PT, R2, RZ, PT ;  /* 0x000000ff0200720c */ /* 0x004fc80003f05070 */
[----:B------:R-:W-:-:S13]  /*0e40*/  ISETP.NE.AND.EX P0, PT, R3, RZ, PT, P0 ;  /* 0x000000ff0300720c */ /* 0x000fda0003f05300 */
[----:B------:R-:W-:Y:S05]  /*0e50*/  @!P0 BRA `(.L_x_8) ;  /* 0x0000000000088947 */ /* 0x000fea0003800000 */
[----:B------:R0:W5:Y:S01]  /*0e60*/  LD.E R2, desc[UR36][R2.64] ;  /* 0x0000002402027980 */ /* 0x000162000c101900 */
[----:B------:R-:W-:Y:S05]  /*0e70*/  BRA `(.L_x_9) ;  /* 0x0000000000247947 */ /* 0x000fea0003800000 */
.L_x_8:
[----:B------:R-:W-:Y:S02]  /*0e80*/  ULDC.64 UR4, c[0x0][0x588] ;  /* 0x0001620000047ab9 */ /* 0x000fe40000000a00 */
[----:B------:R-:W-:-:S04]  /*0e90*/  ISETP.NE.U32.AND P0, PT, RZ, UR4, PT ;  /* 0x00000004ff007c0c */ /* 0x000fc8000bf05070 */
[----:B------:R-:W-:-:S13]  /*0ea0*/  ISETP.NE.AND.EX P0, PT, RZ, UR5, PT, P0 ;  /* 0x00000005ff007c0c */ /* 0x000fda000bf05300 */
[----:B------:R-:W-:Y:S05]  /*0eb0*/  @!P0 BRA `(.L_x_10) ;  /* 0x00000000000c8947 */ /* 0x000fea0003800000 */
[----:B------:R-:W0:Y:S02]  /*0ec0*/  LDC.64 R2, c[0x0][0x588] ;  /* 0x00016200ff027b82 */ /* 0x000e240000000a00 */
[----:B0-----:R1:W5:Y:S01]  /*0ed0*/  LDG.E R2, desc[UR36][R2.64] ;  /* 0x0000002402027981 */ /* 0x001362000c1e1900 */
[----:B------:R-:W-:Y:S05]  /*0ee0*/  BRA `(.L_x_9) ;  /* 0x0000000000087947 */ /* 0x000fea0003800000 */
.L_x_10:
[----:B------:R-:W-:Y:S02]  /*0ef0*/  ULDC UR4, c[0x0][0x580] ;  /* 0x0001600000047ab9 */ /* 0x000fe40000000800 */
[----:B------:R-:W-:-:S07]  /*0f00*/  IMAD.U32 R2, RZ, RZ, UR4 ;  /* 0x00000004ff027e24 */ /* 0x000fce000f8e00ff */
.L_x_9:
[----:B------:R-:W-:Y:S02]  /*0f10*/  ULDC.64 UR4, c[0x0][0x5a0] ;  /* 0x0001680000047ab9 */ /* 0x000fe40000000a00 */
[----:B------:R-:W-:-:S04]  /*0f20*/  ISETP.NE.U32.AND P0, PT, RZ, UR4, PT ;  /* 0x00000004ff007c0c */ /* 0x000fc8000bf05070 */
[----:B------:R-:W-:-:S13]  /*0f30*/  ISETP.NE.AND.EX P0, PT, RZ, UR5, PT, P0 ;  /* 0x00000005ff007c0c */ /* 0x000fda000bf05300 */
[----:B------:R-:W-:Y:S05]  /*0f40*/  @!P0 BRA `(.L_x_11) ;  /* 0x00000000001c8947 */ /* 0x000fea0003800000 */
[----:B------:R-:W2:Y:S02]  /*0f50*/  LDC.64 R4, c[0x0][0x5a0] ;  /* 0x00016800ff047b82 */ /* 0x000ea40000000a00 */
[----:B--2---:R-:W2:Y:S02]  /*0f60*/  LDG.E.64 R4, desc[UR36][R4.64] ;  /* 0x0000002404047981 */ /* 0x004ea4000c1e1b00 */
[----:B--2---:R-:W-:-:S04]  /*0f70*/  ISETP.NE.U32.AND P0, PT, R4, RZ, PT ;  /* 0x000000ff0400720c */ /* 0x004fc80003f05070 */
[----:B------:R-:W-:-:S13]  /*0f80*/  ISETP.NE.AND.EX P0, PT, R5, RZ, PT, P0 ;  /* 0x000000ff0500720c */ /* 0x000fda0003f05300 */
[----:B------:R-:W-:Y:S05]  /*0f90*/  @!P0 BRA `(.L_x_11) ;  /* 0x0000000000088947 */ /* 0x000fea0003800000 */
[----:B------:R2:W5:Y:S01]  /*0fa0*/  LD.E R16, desc[UR36][R4.64] ;  /* 0x0000002404107980 */ /* 0x000562000c101900 */
[----:B------:R-:W-:Y:S05]  /*0fb0*/  BRA `(.L_x_12) ;  /* 0x0000000000247947 */ /* 0x000fea0003800000 */
.L_x_11:
[----:B------:R-:W-:Y:S02]  /*0fc0*/  ULDC.64 UR4, c[0x0][0x590] ;  /* 0x0001640000047ab9 */ /* 0x000fe40000000a00 */
[----:B------:R-:W-:-:S04]  /*0fd0*/  ISETP.NE.U32.AND P0, PT, RZ, UR4, PT ;  /* 0x00000004ff007c0c */ /* 0x000fc8000bf05070 */
[----:B------:R-:W-:-:S13]  /*0fe0*/  ISETP.NE.AND.EX P0, PT, RZ, UR5, PT, P0 ;  /* 0x00000005ff007c0c */ /* 0x000fda000bf05300 */
[----:B------:R-:W-:Y:S05]  /*0ff0*/  @!P0 BRA `(.L_x_13) ;  /* 0x00000000000c8947 */ /* 0x000fea0003800000 */
[----:B------:R-:W2:Y:S02]  /*1000*/  LDC.64 R16, c[0x0][0x590] ;  /* 0x00016400ff107b82 */ /* 0x000ea40000000a00 */
[----:B--2---:R3:W5:Y:S01]  /*1010*/  LDG.E R16, desc[UR36][R16.64] ;  /* 0x0000002410107981 */ /* 0x004762000c1e1900 */
[----:B------:R-:W-:Y:S05]  /*1020*/  BRA `(.L_x_12) ;  /* 0x0000000000087947 */ /* 0x000fea0003800000 */
.L_x_13:
[----:B------:R-:W-:Y:S02]  /*1030*/  ULDC UR4, c[0x0][0x584] ;  /* 0x0001610000047ab9 */ /* 0x000fe40000000800 */
[----:B------:R-:W-:-:S07]  /*1040*/  IMAD.U32 R16, RZ, RZ, UR4 ;  /* 0x00000004ff107e24 */ /* 0x000fce000f8e00ff */
.L_x_12:
[----:B------:R-:W-:-:S13]  /*1050*/  LOP3.LUT P0, RZ, R0, 0xff, RZ, 0xc0, !PT ;  /* 0x000000ff00ff7812 */ /* 0x000fda000780c0ff */
[----:B------:R-:W-:Y:S05]  /*1060*/  @!P0 EXIT ;  /* 0x000000000000894d */ /* 0x000fea0003800000 */
[----:B------:R-:W-:Y:S01]  /*1070*/  ULDC UR4, c[0x0][0x28c] ;  /* 0x0000a30000047ab9 */ /* 0x000fe20000000800 */
[----:B------:R-:W-:Y:S01]  /*1080*/  UMOV UR38, URZ ;  /* 0x0000003f00267c82 */ /* 0x000fe20008000000 */
[----:B------:R-:W-:Y:S01]  /*1090*/  UIADD3 UR4, UR4, 0xf, URZ ;  /* 0x0000000f04047890 */ /* 0x000fe2000fffe03f */
[----:B------:R-:W-:-:S03]  /*10a0*/  UMOV UR39, URZ ;  /* 0x0000003f00277c82 */ /* 0x000fc60008000000 */
[----:B------:R-:W-:-:S04]  /*10b0*/  USHF.R.S32.HI UR5, URZ, 0x1f, UR4 ;  /* 0x0000001f3f057899 */ /* 0x000fc80008011404 */
[----:B------:R-:W-:-:S04]  /*10c0*/  ULEA.HI UR5, UR5, UR4, URZ, 0x4 ;  /* 0x0000000405057291 */ /* 0x000fc8000f8f203f */
[----:B------:R-:W-:-:S12]  /*10d0*/  USHF.R.S32.HI UR40, URZ, 0x4, UR5 ;  /* 0x000000043f287899 */ /* 0x000fd80008011405 */
.L_x_797:
[----:B----4-:R-:W4:Y:S01]  /*10e0*/  S2R R0, SR_TID.X ;  /* 0x0000000000007919 */ /* 0x010f220000002100 */
[----:B------:R-:W0:Y:S01]  /*10f0*/  S2UR UR6, SR_CgaCtaId ;  /* 0x00000000000679c3 */ /* 0x000e220000008800 */
[----:B------:R-:W-:Y:S02]  /*1100*/  UMOV UR41, 0x400 ;  /* 0x0000040000297882 */ /* 0x000fe40000000000 */
[----:B0-----:R-:W-:Y:S01]  /*1110*/  ULEA UR41, UR6, UR41, 0x18 ;  /* 0x0000002906297291 */ /* 0x001fe2000f8ec03f */
[----:B----4-:R-:W-:-:S04]  /*1120*/  LOP3.LUT R0, R0, 0x80, RZ, 0xc0, !PT ;  /* 0x0000008000007812 */ /* 0x010fc800078ec0ff */
[----:B------:R-:W-:-:S06]  /*1130*/  SHF.R.U32.HI R0, RZ, 0x7, R0 ;  /* 0x00000007ff007819 */ /* 0x000fcc0000011600 */
[----:B------:R-:W0:Y:S02]  /*1140*/  SHFL.IDX PT, R0, R0, RZ, 0x1f ;  /* 0x00001fff00007589 */ /* 0x000e2400000e0000 */
[----:B0-----:R-:W-:-:S13]  /*1150*/  R2UR UR4, R0 ;  /* 0x00000000000472ca */ /* 0x001fda00000e0000 */
[----:B------:R-:W-:-:S04]  /*1160*/  ULEA.HI UR5, UR4, UR4, URZ, 0x1 ;  /* 0x0000000404057291 */ /* 0x000fc8000f8f083f */
[----:B------:R-:W-:-:S04]  /*1170*/  ULOP3.LUT UR5, UR5, 0x1ffffe, URZ, 0xc0, !UPT ;  /* 0x001ffffe05057892 */ /* 0x000fc8000f8ec03f */
[----:B------:R-:W-:-:S03]  /*1180*/  UIADD3 UR5, UR4, -UR5, URZ ;  /* 0x8000000504057290 */ /* 0x000fc6000fffe03f */
[----:B------:R-:W-:Y:S01]  /*1190*/  ULDC UR4, c[0x0][0x28c] ;  /* 0x0000a30000047ab9 */ /* 0x000fe20000000800 */
[----:B------:R-:W-:Y:S01]  /*11a0*/  ULEA UR5, UR5, UR41, 0xb ;  /* 0x0000002905057291 */ /* 0x000fe2000f8e583f */
[----:B------:R-:W-:-:S03]  /*11b0*/  ISETP.LT.AND P0, PT, RZ, UR4, PT ;  /* 0x00000004ff007c0c */ /* 0x000fc6000bf01270 */
[----:B------:R-:W-:-:S04]  /*11c0*/  UIADD3 UR5, UR5, 0x180, URZ ;  /* 0x0000018005057890 */ /* 0x000fc8000fffe03f */
[----:B------:R-:W-:-:S04]  /*11d0*/  USHF.R.U32.HI UR5, URZ, 0x4, UR5 ;  /* 0x000000043f057899 */ /* 0x000fc80008011605 */
[----:B------:R-:W-:Y:S02]  /*11e0*/  ULOP3.LUT UR42, UR5, 0x3fff, URZ, 0xc0, !UPT ;  /* 0x00003fff052a7892 */ /* 0x000fe4000f8ec03f */
[----:B-1-3-5:R-:W-:Y:S10]  /*11f0*/  @P0 BRA `(.L_x_14) ;  /* 0x0000000000400947 */ /* 0x02aff40003800000 */
[----:B------:R-:W-:Y:S01]  /*1200*/  MOV R0, 0x0 ;  /* 0x0000000000007802 */ /* 0x000fe20000000f00 */
[----:B------:R-:W-:Y:S01]  /*1210*/  ULDC.64 UR4, c[0x4][0x68] ;  /* 0x01001a0000047ab9 */ /* 0x000fe20000000a00 */
[----:B------:R-:W-:Y:S01]  /*1220*/  ULDC.64 UR6, c[0x4][0x8] ;  /* 0x0100020000067ab9 */ /* 0x000fe20000000a00 */
[----:B--2---:R-:W-:Y:S01]  /*1230*/  IMAD.U32 R4, RZ, RZ, UR4 ;  /* 0x00000004ff047e24 */ /* 0x004fe2000f8e00ff */
[----:B------:R0:W2:Y:S01]  /*1240*/  LDC.64 R14, c[0x4][R0] ;  /* 0x01000000000e7b82 */ /* 0x0000a20000000a00 */
[----:B------:R-:W-:Y:S01]  /*1250*/  IMAD.U32 R5, RZ, RZ, UR5 ;  /* 0x00000005ff057e24 */ /* 0x000fe2000f8e00ff */
[----:B------:R-:W-:Y:S01]  /*1260*/  ULDC.64 UR4, c[0x4][0x70] ;  /* 0x01001c0000047ab9 */ /* 0x000fe20000000a00 */
[----:B------:R-:W-:Y:S02]  /*1270*/  IMAD.U32 R10, RZ, RZ, UR6 ;  /* 0x00000006ff0a7e24 */ /* 0x000fe4000f8e00ff */
[----:B------:R-:W-:Y:S02]  /*1280*/  IMAD.U32 R6, RZ, RZ, UR4 ;  /* 0x00000004ff067e24 */ /* 0x000fe4000f8e00ff */
[----:B------:R-:W-:-:S02]  /*1290*/  IMAD.U32 R7, RZ, RZ, UR5 ;  /* 0x00000005ff077e24 */ /* 0x000fc4000f8e00ff */
[----:B------:R-:W-:Y:S02]  /*12a0*/  IMAD.U32 R11, RZ, RZ, UR7 ;  /* 0x00000007ff0b7e24 */ /* 0x000fe4000f8e00ff */
[----:B------:R-:W-:Y:S02]  /*12b0*/  IMAD.MOV.U32 R8, RZ, RZ, 0x1e1 ;  /* 0x000001e1ff087424 */ /* 0x000fe400078e00ff */
[----:B------:R-:W-:Y:S02]  /*12c0*/  IMAD.MOV.U32 R12, RZ, RZ, 0x1 ;  /* 0x00000001ff0c7424 */ /* 0x000fe400078e00ff */
[----:B0-----:R-:W-:-:S07]  /*12d0*/  IMAD.MOV.U32 R13, RZ, RZ, RZ ;  /* 0x000000ffff0d7224 */ /* 0x001fce00078e00ff */
[----:B------:R-:W-:-:S07]  /*12e0*/  LEPC R20, `(.L_x_14) ;  /* 0x000000001014794e */ /* 0x000fce0000000000 */
[----:B-123-5:R-:W-:Y:S05]  /*12f0*/  CALL.ABS.NOINC R14 ;  /* 0x000000000e007343 */ /* 0x02efea0003c00000 */
.L_x_14:
[----:B------:R-:W4:Y:S02]  /*1300*/  LDL R20, [R1+0x300] ;  /* 0x0003000001147983 */ /* 0x000f240000100800 */
[----:B----4-:R-:W-:-:S04]  /*1310*/  LOP3.LUT R0, R20, 0x1, RZ, 0xfc, !PT ;  /* 0x0000000114007812 */ /* 0x010fc800078efcff */
[----:B------:R-:W-:-:S13]  /*1320*/  ISETP.NE.AND P0, PT, R0, 0x3, PT ;  /* 0x000000030000780c */ /* 0x000fda0003f05270 */
[----:B------:R-:W-:Y:S05]  /*1330*/  @!P0 BRA `(.L_x_15) ;  /* 0x0000000000048947 */ /* 0x000fea0003800000 */
[----:B------:R-:W-:Y:S01]  /*1340*/  BPT.TRAP 0x1 ;  /* 0x000000040000795c */ /* 0x000fe20000300000 */
.L_x_15:
[----:B-1----:R-:W-:Y:S02]  /*1350*/  IMAD.U32 R3, RZ, RZ, UR39 ;  /* 0x00000027ff037e24 */ /* 0x002fe4000f8e00ff */
[----:B------:R-:W-:-:S03]  /*1360*/  IMAD.U32 R0, RZ, RZ, UR38 ;  /* 0x00000026ff007e24 */ /* 0x000fc6000f8e00ff */
[----:B------:R-:W-:Y:S02]  /*1370*/  LEA R3, R3, UR41, 0x3 ;  /* 0x0000002903037c11 */ /* 0x000fe4000f8e18ff */
[----:B------:R-:W-:-:S04]  /*1380*/  SHF.L.U32 R0, R0, 0x1f, RZ ;  /* 0x0000001f00007819 */ /* 0x000fc800000006ff */
[----:B------:R0:W1:Y:S01]  /*1390*/  SYNCS.PHASECHK.TRANS64.TRYWAIT P1, [R3+URZ], R0 ;  /* 0x00000000030075a7 */ /* 0x000062000802017f */
[----:B------:R-:W-:Y:S05]  /*13a0*/  @!P0 BRA `(.L_x_16) ;  /* 0x0000000000048947 */ /* 0x000fea0003800000 */
[----:B------:R-:W-:Y:S01]  /*13b0*/  BPT.TRAP 0x1 ;  /* 0x000000040000795c */ /* 0x000fe20000300000 */
.L_x_16:
[----:B-1----:R-:W-:Y:S05]  /*13c0*/  @P1 BRA `(.L_x_17) ;  /* 0x0000000000081947 */ /* 0x002fea0003800000 */
[----:B------:R-:W1:Y:S02]  /*13d0*/  SYNCS.PHASECHK.TRANS64.TRYWAIT P1, [R3+URZ], R0 ;  /* 0x00000000030075a7 */ /* 0x000e64000802017f */
[----:B-1----:R-:W-:Y:S05]  /*13e0*/  @!P1 BRA `(.L_x_18) ;  /* 0x000001e4007c9947 */ /* 0x002fea0003800000 */
.L_x_17:
[----:B------:R-:W-:-:S04]  /*13f0*/  UISETP.LT.AND UP0, UPT, UR40, 0x1, UPT ;  /* 0x000000012800788c */ /* 0x000fc8000bf01270 */
[----:B------:R-:W-:-:S06]  /*1400*/  USEL UR4, UR40, 0x1, UP0 ;  /* 0x0000000128047887 */ /* 0x000fcc0008000000 */
[----:B--2---:R-:W-:Y:S01]  /*1410*/  IMAD.U32 R5, RZ, RZ, UR4 ;  /* 0x00000004ff057e24 */ /* 0x004fe2000f8e00ff */
[----:B------:R-:W-:Y:S05]  /*1420*/  WARPSYNC.ALL ;  /* 0x0000000000007948 */ /* 0x000fea0003800000 */
[----:B------:R-:W-:-:S04]  /*1430*/  IADD3 R5, -R5, UR40, RZ ;  /* 0x0000002805057c10 */ /* 0x000fc8000fffe1ff */
[----:B------:R-:W-:Y:S01]  /*1440*/  ISETP.GE.AND P1, PT, R5, 0x1, PT ;  /* 0x000000010500780c */ /* 0x000fe20003f26270 */
[----:B------:R-:W-:Y:S01]  /*1450*/  UIADD3 UR4, UR41, 0x12180, URZ ;  /* 0x0001218029047890 */ /* 0x000fe2000fffe03f */
[----:B------:R-:W-:Y:S01]  /*1460*/  WARPGROUP.ARRIVE ;  /* 0x00000000000079c5 */ /* 0x000fe20000000000 */
[----:B------:R-:W-:Y:S02]  /*1470*/  ULOP3.LUT UR8, UR42, 0x10000, URZ, 0xfc, !UPT ;  /* 0x000100002a087892 */ /* 0x000fe4000f8efc3f */
[----:B------:R-:W-:Y:S01]  /*1480*/  USHF.R.U32.HI UR4, URZ, 0x4, UR4 ;  /* 0x000000043f047899 */ /* 0x000fe20008011604 */
[----:B------:R-:W-:Y:S01]  /*1490*/  UMOV UR5, 0xc0000010 ;  /* 0xc000001000057882 */ /* 0x000fe20000000000 */
[----:B------:R-:W-:Y:S02]  /*14a0*/  UMOV UR7, 0xc0000010 ;  /* 0xc000001000077882 */ /* 0x000fe40000000000 */
[----:B------:R-:W-:Y:S01]  /*14b0*/  ULOP3.LUT UR4, UR4, 0x3fff, URZ, 0xc0, !UPT ;  /* 0x00003fff04047892 */ /* 0x000fe2000f8ec03f */
[----:B------:R-:W-:Y:S01]  /*14c0*/  UMOV UR13, UR5 ;  /* 0x00000005000d7c82 */ /* 0x000fe20008000000 */
[----:B------:R-:W-:-:S02]  /*14d0*/  UMOV UR15, 0xc0000010 ;  /* 0xc0000010000f7882 */ /* 0x000fc40000000000 */
[----:B------:R-:W-:Y:S02]  /*14e0*/  ULOP3.LUT UR9, UR4, 0x10000, URZ, 0xfc, !UPT ;  /* 0x0001000004097892 */ /* 0x000fe4000f8efc3f */
[----:B------:R-:W-:Y:S02]  /*14f0*/  UIMAD UR4, UR39, 0x180, UR8 ;  /* 0x00000180270478a4 */ /* 0x000fe4000f8e0208 */
[----:B------:R-:W-:-:S04]  /*1500*/  UIMAD UR6, UR39, 0x300, UR9 ;  /* 0x00000300270678a4 */ /* 0x000fc8000f8e0209 */
[----:B------:R-:W-:Y:S01]  /*1510*/  UIADD3 UR14, UR6, 0x180, URZ ;  /* 0x00000180060e7890 */ /* 0x000fe2000fffe03f */
[----:B------:R-:W-:-:S04]  /*1520*/  UMOV UR12, UR4 ;  /* 0x00000004000c7c82 */ /* 0x000fc80008000000 */
[----:B------:R-:W-:Y:S03]  /*1530*/  HGMMA.64x192x16.F32.BF16 R24, gdesc[UR4], RZ, !UPT, gsb0 ;  /* 0x02e00000041879f0 */ /* 0x000fe6000c0018ff */
[----:B------:R-:W-:Y:S02]  /*1540*/  WARPGROUP.DEPBAR.LE gsb0, 0x0 ;  /* 0x00008000000079c5 */ /* 0x000fe40000010000 */
[----:B------:R-:W-:Y:S01]  /*1550*/  WARPGROUP.ARRIVE ;  /* 0x00000000000079c5 */ /* 0x000fe20000000000 */
[----:B------:R-:W-:Y:S04]  /*1560*/  STL.64 [R1+0x180], R24 ;  /* 0x0001801801007387 */ /* 0x000fe80000100a00 */
[----:B------:R-:W-:Y:S10]  /*1570*/  STL.64 [R1+0x188], R26 ;  /* 0x0001881a01007387 */ /* 0x000ff40000100a00 */
[----:B------:R-:W-:Y:S01]  /*1580*/  HGMMA.64x192x16.F32.BF16 R120, gdesc[UR12], RZ, !UPT, gsb0 ;  /* 0x02e000000c7879f0 */ /* 0x000fe2000c0018ff */
[----:B------:R-:W-:Y:S01]  /*1590*/  UIADD3 UR12, UR4, 0x100, URZ ;  /* 0x00000100040c7890 */ /* 0x000fe2000fffe03f */
[----:B------:R-:W-:Y:S01]  /*15a0*/  STL.64 [R1+0x190], R28 ;  /* 0x0001901c01007387 */ /* 0x000fe20000100a00 */
[----:B------:R-:W-:-:S02]  /*15b0*/  UMOV UR13, 0xc0000010 ;  /* 0xc0000010000d7882 */ /* 0x000fc40000000000 */
[----:B------:R-:W-:Y:S01]  /*15c0*/  UMOV UR5, UR13 ;  /* 0x0000000d00057c82 */ /* 0x000fe20008000000 */
[----:B------:R-:W-:Y:S02]  /*15d0*/  STL.64 [R1+0x198], R30 ;  /* 0x0001981e01007387 */ /* 0x000fe40000100a00 */
[----:B------:R-:W-:Y:S02]  /*15e0*/  UMOV UR4, UR12 ;  /* 0x0000000c00047c82 */ /* 0x000fe40008000000 */
[----:B------:R-:W-:Y:S04]  /*15f0*/  STL.64 [R1+0x1a0], R32 ;  /* 0x0001a02001007387 */ /* 0x000fe80000100a00 */
        /* <DEDUP_REMOVED lines=42> */
[----:B------:R2:W-:Y:S01]  /*18a0*/  STL.64 [R1+0x2f8], R118 ;  /* 0x0002f87601007387 */ /* 0x0005e20000100a00 */
[----:B------:R-:W-:-:S02]  /*18b0*/  WARPGROUP.DEPBAR.LE gsb0, 0x0 ;  /* 0x00008000000079c5 */ /* 0x000fc40000010000 */
[----:B--2---:R-:W-:Y:S01]  /*18c0*/  WARPGROUP.ARRIVE ;  /* 0x00000000000079c5 */ /* 0x004fe20000000000 */
[----:B------:R-:W-:Y:S04]  /*18d0*/  STL.64 [R1+0x438], R214 ;  /* 0x000438d601007387 */ /* 0x000fe80000100a00 */
[----:B------:R-:W-:Y:S01]  /*18e0*/  STL.64 [R1+0x430], R212 ;  /* 0x000430d401007387 */ /* 0x000fe20000100a00 */
[----:B------:R-:W-:Y:S03]  /*18f0*/  HGMMA.64x192x16.F32.BF16 R24, gdesc[UR12], RZ, !UPT, gsb0 ;  /* 0x02e000000c1879f0 */ /* 0x000fe6000c0018ff */
        /* <DEDUP_REMOVED lines=37> */
[----:B--2---:R-:W-:-:S06]  /*1b50*/  WARPGROUP.ARRIVE ;  /* 0x00000000000079c5 */ /* 0x004fcc0000000000 */
[----:B------:R-:W-:Y:S03]  /*1b60*/  HGMMA.64x192x16.F32.BF16 R140, gdesc[UR4], RZ, !UPT, gsb0 ;  /* 0x02e00000048c79f0 */ /* 0x000fe6000c0018ff */
[----:B------:R-:W-:Y:S02]  /*1b70*/  WARPGROUP.DEPBAR.LE gsb0, 0x0 ;  /* 0x00008000000079c5 */ /* 0x000fe40000010000 */
[----:B------:R-:W-:Y:S04]  /*1b80*/  STL.64 [R1], R140 ;  /* 0x0000008c01007387 */ /* 0x000fe80000100a00 */
        /* <DEDUP_REMOVED lines=36> */
[----:B------:R2:W-:Y:S04]  /*1dd0*/  STL.64 [R1+0x128], R214 ;  /* 0x000128d601007387 */ /* 0x0005e80000100a00 */
        /* <DEDUP_REMOVED lines=10> */
[----:B--2---:R4:W5:Y:S04]  /*1e80*/  LDL.LU.64 R214, [R1+0x438] ;  /* 0x0004380001d67983 */ /* 0x0049680000300a00 */
[----:B------:R4:W5:Y:S04]  /*1e90*/  LDL.LU.64 R212, [R1+0x430] ;  /* 0x0004300001d47983 */ /* 0x0009680000300a00 */
        /* <DEDUP_REMOVED lines=35> */
[----:B------:R4:W5:Y:S01]  /*20d0*/  LDL.LU.64 R140, [R1+0x310] ;  /* 0x00031000018c7983 */ /* 0x0009620000300a00 */
[----:B------:R-:W-:Y:S05]  /*20e0*/  @!P1 BRA `(.L_x_19) ;  /* 0x0000001800ac9947 */ /* 0x000fea0003800000 */
[----:B------:R-:W-:Y:S01]  /*20f0*/  UIADD3 UR4, UR39, 0x1, URZ ;  /* 0x0000000127047890 */ /* 0x000fe2000fffe03f */
[----:B01----:R-:W-:Y:S01]  /*2100*/  IMAD.MOV.U32 R0, RZ, RZ, R5 ;  /* 0x000000ffff007224 */ /* 0x003fe200078e0005 */
[----:B------:R-:W-:Y:S02]  /*2110*/  UMOV UR11, UR39 ;  /* 0x00000027000b7c82 */ /* 0x000fe40008000000 */
[----:B------:R-:W-:-:S04]  /*2120*/  UISETP.NE.AND UP0, UPT, UR4, 0xc, UPT ;  /* 0x0000000c0400788c */ /* 0x000fc8000bf05270 */
[----:B------:R-:W-:Y:S02]  /*2130*/  USEL UR5, URZ, 0x1, UP0 ;  /* 0x000000013f057887 */ /* 0x000fe40008000000 */
[----:B------:R-:W-:Y:S02]  /*2140*/  USEL UR10, UR4, URZ, UP0 ;  /* 0x0000003f040a7287 */ /* 0x000fe40008000000 */
[----:B------:R-:W-:-:S06]  /*2150*/  ULOP3.LUT UR5, UR38, UR5, URZ, 0x3c, !UPT ;  /* 0x0000000526057292 */ /* 0x000fcc000f8e3c3f */
[----:B------:R-:W-:-:S07]  /*2160*/  IMAD.U32 R3, RZ, RZ, UR5 ;  /* 0x00000005ff037e24 */ /* 0x000fce000f8e00ff */
.L_x_26:
[----:B--2---:R-:W-:Y:S05]  /*2170*/  @!P0 BRA `(.L_x_20) ;  /* 0x0000000000048947 */ /* 0x004fea0003800000 */
[----:B------:R-:W-:Y:S01]  /*2180*/  BPT.TRAP 0x1 ;  /* 0x000000040000795c */ /* 0x000fe20000300000 */
.L_x_20:
[----:B------:R-:W-:Y:S01]  /*2190*/  ULEA UR4, UR10, UR41, 0x3 ;  /* 0x000000290a047291 */ /* 0x000fe2000f8e183f */
[----:B------:R-:W-:-:S08]  /*21a0*/  SHF.L.U32 R4, R3, 0x1f, RZ ;  /* 0x0000001f03047819 */ /* 0x000fd000000006ff */
[----:B------:R0:W1:Y:S01]  /*21b0*/  SYNCS.PHASECHK.TRANS64.TRYWAIT P1, [UR4], R4 ;  /* 0x00000004ff0075a7 */ /* 0x0000620008020144 */
[----:B------:R-:W-:Y:S05]  /*21c0*/  @!P0 BRA `(.L_x_21) ;  /* 0x0000000000048947 */ /* 0x000fea0003800000 */
[----:B------:R-:W-:Y:S01]  /*21d0*/  BPT.TRAP 0x1 ;  /* 0x000000040000795c */ /* 0x000fe20000300000 */
.L_x_21:
[----:B-1----:R-:W-:Y:S05]  /*21e0*/  @P1 BRA `(.L_x_22) ;  /* 0x0000000000081947 */ /* 0x002fea0003800000 */
[----:B------:R-:W1:Y:S02]  /*21f0*/  SYNCS.PHASECHK.TRANS64.TRYWAIT P1, [UR4], R4 ;  /* 0x00000004ff0075a7 */ /* 0x000e640008020144 */
[----:B-1----:R-:W-:Y:S05]  /*2200*/  @!P1 BRA `(.L_x_23) ;  /* 0x000001d800089947 */ /* 0x002fea0003800000 */
.L_x_22:
        /* <DEDUP_REMOVED lines=48> */
[----:B--2---:R-:W2:Y:S04]  /*2510*/  LDL.LU.64 R24, [R1+0x180] ;  /* 0x0001800001187983 */ /* 0x004ea80000300a00 */
[----:B------:R-:W2:Y:S04]  /*2520*/  LDL.LU.64 R26, [R1+0x188] ;  /* 0x00018800011a7983 */ /* 0x000ea80000300a00 */
        /* <DEDUP_REMOVED lines=45> */
[----:B------:R-:W2:Y:S01]  /*2800*/  LDL.LU.64 R118, [R1+0x2f8] ;  /* 0x0002f80001767983 */ /* 0x000ea20000300a00 */
[----:B------:R-:W-:-:S02]  /*2810*/  UIMAD UR4, UR10, 0x180, UR8 ;  /* 0x000001800a0478a4 */ /* 0x000fc4000f8e0208 */
[----:B------:R-:W-:Y:S01]  /*2820*/  UIMAD UR6, UR10, 0x300, UR9 ;  /* 0x000003000a0678a4 */ /* 0x000fe2000f8e0209 */
[----:B------:R-:W-:Y:S01]  /*2830*/  UMOV UR5, 0xc0000010 ;  /* 0xc000001000057882 */ /* 0x000fe20000000000 */
[----:B------:R-:W-:Y:S02]  /*2840*/  UMOV UR7, 0xc0000010 ;  /* 0xc000001000077882 */ /* 0x000fe40000000000 */
[----:B------:R-:W-:Y:S01]  /*2850*/  UIADD3 UR14, UR6, 0x180, URZ ;  /* 0x00000180060e7890 */ /* 0x000fe2000fffe03f */
[----:B------:R-:W-:Y:S01]  /*2860*/  UMOV UR12, UR4 ;  /* 0x00000004000c7c82 */ /* 0x000fe20008000000 */
[----:B------:R-:W-:Y:S01]  /*2870*/  UMOV UR13, UR5 ;  /* 0x00000005000d7c82 */ /* 0x000fe20008000000 */
[----:B------:R-:W-:Y:S01]  /*2880*/  UMOV UR15, 0xc0000010 ;  /* 0xc0000010000f7882 */ /* 0x000fe20000000000 */
[----:B--2---:R-:W-:-:S06]  /*2890*/  WARPGROUP.ARRIVE ;  /* 0x00000000000079c5 */ /* 0x004fcc0000000000 */
[----:B------:R-:W-:Y:S03]  /*28a0*/  HGMMA.64x192x16.F32.BF16 R24, gdesc[UR4], R24, gsb0 ;  /* 0x02e00000041879f0 */ /* 0x000fe60008001818 */
[----:B------:R-:W-:Y:S02]  /*28b0*/  WARPGROUP.DEPBAR.LE gsb0, 0x0 ;  /* 0x00008000000079c5 */ /* 0x000fe40000010000 */
[----:B------:R-:W-:Y:S04]  /*28c0*/  STL.64 [R1+0x180], R24 ;  /* 0x0001801801007387 */ /* 0x000fe80000100a00 */
[----:B------:R-:W-:Y:S04]  /*28d0*/  STL.64 [R1+0x188], R26 ;  /* 0x0001881a01007387 */ /* 0x000fe80000100a00 */
[----:B------:R-:W-:Y:S04]  /*28e0*/  STL.64 [R1+0x190], R28 ;  /* 0x0001901c01007387 */ /* 0x000fe80000100a00 */
[----:B------:R-:W-:Y:S04]  /*28f0*/  STL.64 [R1+0x198], R30 ;  /* 0x0001981e01007387 */ /* 0x000fe80000100a00 */
[----:B------:R-:W-:Y:S04]  /*2900*/  STL.64 [R1+0x1a0], R32 ;  /* 0x0001a02001007387 */ /* 0x000fe80000100a00 */
[----:B------:R-:W-:Y:S04]  /*2910*/  STL.64 [R1+0x1a8], R34 ;  /* 0x0001a82201007387 */ /* 0x000fe80000100a00 */
[----:B------:R-:W-:Y:S04]  /*2920*/  STL.64 [R1+0x1b0], R36 ;  /* 0x0001b02401007387 */ /* 0x000fe80000100a00 */
[----:B------:R-:W-:Y:S01]  /*2930*/  STL.64 [R1+0x1b8], R38 ;  /* 0x0001b82601007387 */ /* 0x000fe20000100a00 */
[----:B-----5:R-:W-:-:S03]  /*2940*/  WARPGROUP.ARRIVE ;  /* 0x00000000000079c5 */ /* 0x020fc60000000000 */
[----:B------:R-:W-:Y:S03]  /*2950*/  STL.64 [R1+0x1c0], R40 ;  /* 0x0001c02801007387 */ /* 0x000fe60000100a00 */
[----:B------:R-:W-:Y:S01]  /*2960*/  HGMMA.64x192x16.F32.BF16 R120, gdesc[UR12], R120, gsb0 ;  /* 0x02e000000c7879f0 */ /* 0x000fe20008001878 */
        /* <DEDUP_REMOVED lines=87> */
[----:B------:R-:W-:-:S03]  /*2ee0*/  WARPGROUP.DEPBAR.LE gsb0, 0x0 ;  /* 0x00008000000079c5 */ /* 0x000fc60000010000 */
        /* <DEDUP_REMOVED lines=38> */
[----:B0-----:R-:W3:Y:S04]  /*3150*/  LDL.LU.64 R140, [R1] ;  /* 0x00000000018c7983 */ /* 0x001ee80000300a00 */
[----:B------:R-:W3:Y:S04]  /*3160*/  LDL.LU.64 R142, [R1+0x8] ;  /* 0x00000800018e7983 */ /* 0x000ee80000300a00 */
        /* <DEDUP_REMOVED lines=36> */
[----:B----4-:R-:W3:Y:S04]  /*33b0*/  LDL.LU.64 R216, [R1+0x130] ;  /* 0x0001300001d87983 */ /* 0x010ee80000300a00 */
        /* <DEDUP_REMOVED lines=8> */
[----:B------:R-:W3:Y:S01]  /*3440*/  LDL.LU.64 R234, [R1+0x178] ;  /* 0x0001780001ea7983 */ /* 0x000ee20000300a00 */
[----:B------:R-:W-:Y:S01]  /*3450*/  UIADD3 UR12, UR4, 0x100, URZ ;  /* 0x00000100040c7890 */ /* 0x000fe2000fffe03f */
[----:B--2---:R-:W-:Y:S01]  /*3460*/  WARPGROUP.ARRIVE ;  /* 0x00000000000079c5 */ /* 0x004fe20000000000 */
[----:B------:R-:W-:-:S02]  /*3470*/  UMOV UR13, 0xc0000010 ;  /* 0xc0000010000d7882 */ /* 0x000fc40000000000 */
[----:B------:R-:W-:-:S03]  /*3480*/  UMOV UR5, UR13 ;  /* 0x0000000d00057c82 */ /* 0x000fc60008000000 */
[----:B------:R-:W-:Y:S02]  /*3490*/  UMOV UR4, UR12 ;  /* 0x0000000c00047c82 */ /* 0x000fe40008000000 */
[----:B------:R-:W-:Y:S03]  /*34a0*/  HGMMA.64x192x16.F32.BF16 R24, gdesc[UR12], R24, gsb0 ;  /* 0x02e000000c1879f0 */ /* 0x000fe60008001818 */
[----:B------:R-:W-:Y:S02]  /*34b0*/  WARPGROUP.DEPBAR.LE gsb0, 0x0 ;  /* 0x00008000000079c5 */ /* 0x000fe40000010000 */
[----:B---3--:R-:W-:-:S15]  /*34c0*/  WARPGROUP.ARRIVE ;  /* 0x00000000000079c5 */ /* 0x008fde0000000000 */
[----:B------:R-:W-:Y:S03]  /*34d0*/  HGMMA.64x192x16.F32.BF16 R140, gdesc[UR4], R140, gsb0 ;  /* 0x02e00000048c79f0 */ /* 0x000fe6000800188c */
        /* <DEDUP_REMOVED lines=49> */
[----:B0-----:R2:W5:Y:S04]  /*37f0*/  LDL.LU.64 R214, [R1+0x438] ;  /* 0x0004380001d67983 */ /* 0x0015680000300a00 */
        /* <DEDUP_REMOVED lines=38> */
[----:B------:R-:W-:Y:S01]  /*3a60*/  BPT.TRAP 0x1 ;  /* 0x000000040000795c */ /* 0x000fe20000300000 */
.L_x_24:
[----:B-1----:R-:W3:Y:S01]  /*3a70*/  LDL R4, [R1+0x300] ;  /* 0x0003000001047983 */ /* 0x002ee20000100800 */
[----:B------:R-:W-:-:S04]  /*3a80*/  ULEA UR4, UR11, UR41, 0x3 ;  /* 0x000000290b047291 */ /* 0x000fc8000f8e183f */
[----:B------:R-:W-:-:S04]  /*3a90*/  UIADD3 UR4, UR4, 0x60, URZ ;  /* 0x0000006004047890 */ /* 0x000fc8000fffe03f */
[----:B------:R-:W-:-:S09]  /*3aa0*/  UPRMT UR4, URZ, 0x654, UR4 ;  /* 0x000006543f047896 */ /* 0x000fd20008000004 */
[----:B------:R-:W-:Y:S01]  /*3ab0*/  SYNCS.ARRIVE.TRANS64.RED.A1T0 RZ, [UR4], RZ ;  /* 0x000000ffffff79a7 */ /* 0x000fe20008100404 */
[----:B---3--:R-:W-:-:S13]  /*3ac0*/  ISETP.GT.U32.AND P1, PT, R4, 0x1, PT ;  /* 0x000000010400780c */ /* 0x008fda0003f24070 */
[----:B------:R-:W-:Y:S05]  /*3ad0*/  @P1 BRA `(.L_x_25) ;  /* 0x0000000000041947 */ /* 0x000fea0003800000 */
[----:B------:R-:W-:Y:S01]  /*3ae0*/  BPT.TRAP 0x1 ;  /* 0x000000040000795c */ /* 0x000fe20000300000 */
.L_x_25:
[----:B------:R-:W-:Y:S01]  /*3af0*/  UIADD3 UR10, UR10, 0x1, URZ ;  /* 0x000000010a0a7890 */ /* 0x000fe2000fffe03f */
[C---:B------:R-:W-:Y:S01]  /*3b00*/  ISETP.GT.AND P1, PT, R0.reuse, 0x1, PT ;  /* 0x000000010000780c */ /* 0x040fe20003f24270 */
[----:B------:R-:W-:Y:S01]  /*3b10*/  UIADD3 UR11, UR11, 0x1, URZ ;  /* 0x000000010b0b7890 */ /* 0x000fe2000fffe03f */
[----:B------:R-:W-:Y:S01]  /*3b20*/  VIADD R0, R0, 0xffffffff ;  /* 0xffffffff00007836 */ /* 0x000fe20000000000 */
[----:B------:R-:W-:Y:S02]  /*3b30*/  UISETP.NE.AND UP0, UPT, UR10, 0xc, UPT ;  /* 0x0000000c0a00788c */ /* 0x000fe4000bf05270 */
[----:B------:R-:W-:Y:S02]  /*3b40*/  UISETP.NE.AND UP1, UPT, UR11, 0xc, UPT ;  /* 0x0000000c0b00788c */ /* 0x000fe4000bf25270 */
[----:B------:R-:W-:Y:S02]  /*3b50*/  USEL UR4, URZ, 0x1, UP0 ;  /* 0x000000013f047887 */ /* 0x000fe40008000000 */
[----:B------:R-:W-:-:S02]  /*3b60*/  USEL UR10, UR10, URZ, UP0 ;  /* 0x0000003f0a0a7287 */ /* 0x000fc40008000000 */
[----:B------:R-:W-:Y:S02]  /*3b70*/  USEL UR11, UR11, URZ, UP1 ;  /* 0x0000003f0b0b7287 */ /* 0x000fe40008800000 */
[----:B------:R-:W-:Y:S01]  /*3b80*/  LOP3.LUT R3, R3, UR4, RZ, 0x3c, !PT ;  /* 0x0000000403037c12 */ /* 0x000fe2000f8e3cff */
[----:B------:R-:W-:Y:S09]  /*3b90*/  @P1 BRA `(.L_x_26) ;  /* 0xffffffe400741947 */ /* 0x000ff2000383ffff */
.L_x_19:
[----:B01----:R-:W0:Y:S02]  /*3ba0*/  LDC R0, c[0x0][0x28c] ;  /* 0x0000a300ff007b82 */ /* 0x003e240000000800 */
[----:B0-----:R-:W-:-:S13]  /*3bb0*/  ISETP.GE.AND P1, PT, R0, 0x1, PT ;  /* 0x000000010000780c */ /* 0x001fda0003f26270 */
[----:B------:R-:W-:Y:S05]  /*3bc0*/  @!P1 BRA `(.L_x_27) ;  /* 0x0000000000389947 */ /* 0x000fea0003800000 */
[----:B------:R-:W-:Y:S05]  /*3bd0*/  @!P0 BRA `(.L_x_28) ;  /* 0x0000000000048947 */ /* 0x000fea0003800000 */
[----:B------:R-:W-:Y:S01]  /*3be0*/  BPT.TRAP 0x1 ;  /* 0x000000040000795c */ /* 0x000fe20000300000 */
.L_x_28:
[----:B------:R-:W2:Y:S01]  /*3bf0*/  LDL R3, [R1+0x300] ;  /* 0x0003000001037983 */ /* 0x000ea20000100800 */
[----:B------:R-:W-:-:S04]  /*3c00*/  VIADD R0, R5, UR39 ;  /* 0x0000002705007c36 */ /* 0x000fc80008000000 */
[----:B------:R-:W-:-:S05]  /*3c10*/  IMAD.WIDE.U32 R4, R0, -0x55555555, RZ ;  /* 0xaaaaaaab00047825 */ /* 0x000fca00078e00ff */
[----:B------:R-:W-:-:S05]  /*3c20*/  SHF.R.U32.HI R4, RZ, 0x3, R5 ;  /* 0x00000003ff047819 */ /* 0x000fca0000011605 */
[----:B------:R-:W-:-:S05]  /*3c30*/  IMAD R0, R4, -0xc, R0 ;  /* 0xfffffff404007824 */ /* 0x000fca00078e0200 */
[----:B------:R-:W-:-:S05]  /*3c40*/  LEA R0, R0, UR41, 0x3 ;  /* 0x0000002900007c11 */ /* 0x000fca000f8e18ff */
[----:B------:R-:W-:-:S05]  /*3c50*/  VIADD R0, R0, 0x60 ;  /* 0x0000006000007836 */ /* 0x000fca0000000000 */
[----:B------:R-:W-:-:S04]  /*3c60*/  PRMT R0, RZ, 0x654, R0 ;  /* 0x00000654ff007816 */ /* 0x000fc80000000000 */
[----:B------:R0:W-:Y:S01]  /*3c70*/  SYNCS.ARRIVE.TRANS64.RED.A1T0 RZ, [R0+URZ], RZ ;  /* 0x000000ff00ff79a7 */ /* 0x0001e2000810043f */
[----:B--2---:R-:W-:-:S13]  /*3c80*/  ISETP.GT.U32.AND P0, PT, R3, 0x1, PT ;  /* 0x000000010300780c */ /* 0x004fda0003f04070 */
[----:B0-----:R-:W-:Y:S05]  /*3c90*/  @P0 BRA `(.L_x_27) ;  /* 0x0000000000040947 */ /* 0x001fea0003800000 */
[----:B------:R-:W-:Y:S01]  /*3ca0*/  BPT.TRAP 0x1 ;  /* 0x000000040000795c */ /* 0x000fe20000300000 */
.L_x_27:
[----:B------:R-:W0:Y:S01]  /*3cb0*/  S2R R0, SR_TID.X ;  /* 0x0000000000007919 */ /* 0x000e220000002100 */
[----:B------:R-:W1:Y:S01]  /*3cc0*/  LDC R5, c[0x0][0x288] ;  /* 0x0000a200ff057b82 */ /* 0x000e620000000800 */
[----:B--2-4-:R-:W-:Y:S01]  /*3cd0*/  IMAD R216, R19, 0x180, RZ ;  /* 0x0000018013d87824 */ /* 0x014fe200078e02ff */
[----:B------:R-:W-:Y:S01]  /*3ce0*/  UIADD3 UR39, UR40, UR39, URZ ;  /* 0x0000002728277290 */ /* 0x000fe2000fffe03f */
[----:B------:R-:W2:Y:S01]  /*3cf0*/  S2R R6, SR_TID.X ;  /* 0x0000000000067919 */ /* 0x000ea20000002100 */
[----:B------:R-:W-:Y:S01]  /*3d00*/  ULDC UR4, c[0x0][0x284] ;  /* 0x0000a10000047ab9 */ /* 0x000fe20000000800 */
[----:B------:R-:W-:Y:S01]  /*3d10*/  UISETP.GE.U32.AND UP1, UPT, UR40, 0xc, UPT ;  /* 0x0000000c2800788c */ /* 0x000fe2000bf26070 */
[----:B------:R-:W-:Y:S01]  /*3d20*/  IMAD.MOV.U32 R234, RZ, RZ, -0x1 ;  /* 0xffffffffffea7424 */ /* 0x000fe200078e00ff */
[----:B------:R-:W-:Y:S01]  /*3d30*/  UISETP.GT.U32.AND UP0, UPT, UR39, 0xb, UPT ;  /* 0x0000000b2700788c */ /* 0x000fe2000bf04070 */
[----:B------:R-:W-:-:S03]  /*3d40*/  ULDC.64 UR8, c[0x0][0x5d0] ;  /* 0x0001740000087ab9 */ /* 0x000fc60000000a00 */
[----:B------:R-:W-:-:S04]  /*3d50*/  UISETP.LT.U32.AND UP0, UPT, UR40, 0xc, UP0 ;  /* 0x0000000c2800788c */ /* 0x000fc80008701070 */
[----:B------:R-:W-:-:S04]  /*3d60*/  USEL UR6, URZ, 0x1, !UP0 ;  /* 0x000000013f067887 */ /* 0x000fc8000c000000 */
[----:B------:R-:W-:Y:S01]  /*3d70*/  ULOP3.LUT UR38, UR38, UR6, URZ, 0x3c, !UPT ;  /* 0x0000000626267292 */ /* 0x000fe2000f8e3c3f */
[----:B-1----:R-:W-:Y:S02]  /*3d80*/  ISETP.GE.AND P0, PT, R216, R5, PT ;  /* 0x00000005d800720c */ /* 0x002fe40003f06270 */
[----:B0-----:R-:W-:-:S04]  /*3d90*/  SHF.R.U32.HI R3, RZ, 0x7, R0 ;  /* 0x00000007ff037819 */ /* 0x001fc80000011600 */
[----:B------:R-:W-:Y:S01]  /*3da0*/  LOP3.LUT R3, R3, 0x1, RZ, 0xc0, !PT ;  /* 0x0000000103037812 */ /* 0x000fe200078ec0ff */
[C---:B--2---:R-:W-:Y:S01]  /*3db0*/  IMAD.SHL.U32 R217, R6.reuse, 0x2, RZ ;  /* 0x0000000206d97824 */ /* 0x044fe200078e00ff */
[----:B------:R-:W-:Y:S02]  /*3dc0*/  SHF.R.U32.HI R0, RZ, 0x2, R6 ;  /* 0x00000002ff007819 */ /* 0x000fe40000011606 */
[----:B------:R-:W-:Y:S01]  /*3dd0*/  LOP3.LUT R11, R6, 0x60, RZ, 0xc0, !PT ;  /* 0x00000060060b7812 */ /* 0x000fe200078ec0ff */
[----:B------:R-:W-:Y:S01]  /*3de0*/  IMAD.SHL.U32 R10, R3, 0x40, RZ ;  /* 0x00000040030a7824 */ /* 0x000fe200078e00ff */
[----:B------:R-:W-:Y:S02]  /*3df0*/  LOP3.LUT R0, R0, 0x7, RZ, 0xc0, !PT ;  /* 0x0000000700007812 */ /* 0x000fe400078ec0ff */
[----:B------:R-:W-:Y:S02]  /*3e00*/  SHF.R.U32.HI R11, RZ, 0x1, R11 ;  /* 0x00000001ff0b7819 */ /* 0x000fe4000001160b */
[----:B------:R-:W-:-:S02]  /*3e10*/  LOP3.LUT R10, R10, 0x40, R0, 0xe2, !PT ;  /* 0x000000400a0a7812 */ /* 0x000fc400078ee200 */
[-C--:B------:R-:W-:Y:S02]  /*3e20*/  IADD3 R0, RZ, -R11.reuse, -R0 ;  /* 0x8000000bff007210 */ /* 0x080fe40007ffe800 */
[----:B------:R-:W-:Y:S02]  /*3e30*/  LOP3.LUT R4, R6, 0x3, RZ, 0xc0, !PT ;  /* 0x0000000306047812 */ /* 0x000fe400078ec0ff */
[----:B------:R-:W-:Y:S01]  /*3e40*/  LOP3.LUT R10, R10, R11, RZ, 0xfc, !PT ;  /* 0x0000000b0a0a7212 */ /* 0x000fe200078efcff */
[----:B------:R-:W-:Y:S02]  /*3e50*/  IMAD R0, R3, -0x40, R0 ;  /* 0xffffffc003007824 */ /* 0x000fe400078e0200 */
[----:B------:R-:W-:Y:S02]  /*3e60*/  IMAD R3, R18, 0xc0, RZ ;  /* 0x000000c012037824 */ /* 0x000fe400078e02ff */
[----:B------:R-:W-:Y:S02]  /*3e70*/  IMAD R4, R4, -0x2, R5 ;  /* 0xfffffffe04047824 */ /* 0x000fe400078e0205 */
[----:B------:R-:W-:Y:S01]  /*3e80*/  IMAD.MOV.U32 R11, RZ, RZ, RZ ;  /* 0x000000ffff0b7224 */ /* 0x000fe200078e00ff */
[----:B------:R-:W-:-:S02]  /*3e90*/  IADD3 R0, -R3, UR4, R0 ;  /* 0x0000000403007c10 */ /* 0x000fc4000fffe100 */
[----:B------:R-:W-:Y:S01]  /*3ea0*/  ISETP.GE.OR P0, PT, R3, UR4, P0 ;  /* 0x0000000403007c0c */ /* 0x000fe20008706670 */
[----:B------:R-:W-:Y:S01]  /*3eb0*/  IMAD.IADD R3, R4, 0x1, -R216 ;  /* 0x0000000104037824 */ /* 0x000fe200078e0ad8 */
[----:B------:R-:W-:Y:S01]  /*3ec0*/  LOP3.LUT R216, R216, 0x6, R217, 0xf8, !PT ;  /* 0x00000006d8d87812 */ /* 0x000fe200078ef8d9 */
[----:B------:R-:W-:Y:S01]  /*3ed0*/  UIMAD.WIDE.U32 UR4, UR39, -0x55555555, URZ ;  /* 0xaaaaaaab270478a5 */ /* 0x000fe2000f8e003f */
[----:B------:R-:W-:Y:S01]  /*3ee0*/  SHF.R.S32.HI R4, RZ, 0x1f, R23 ;  /* 0x0000001fff047819 */ /* 0x000fe20000011417 */
[----:B------:R-:W-:Y:S01]  /*3ef0*/  IMAD.WIDE R10, R18, 0xc0, R10 ;  /* 0x000000c0120a7825 */ /* 0x000fe200078e020a */
[--C-:B------:R-:W-:Y:S01]  /*3f00*/  SHF.R.S32.HI R217, RZ, 0x1f, R216.reuse ;  /* 0x0000001fffd97819 */ /* 0x100fe200000114d8 */
[----:B------:R-:W-:Y:S02]  /*3f10*/  USHF.R.U32.HI UR4, URZ, 0x3, UR5 ;  /* 0x000000033f047899 */ /* 0x000fe40008011605 */
[----:B------:R-:W-:Y:S02]  /*3f20*/  IMAD R5, R4, UR8, RZ ;  /* 0x0000000804057c24 */ /* 0x000fe4000f8e02ff */
[----:B------:R-:W-:Y:S01]  /*3f30*/  IMAD.WIDE.U32 R6, R23, UR8, R216 ;  /* 0x0000000817067c25 */ /* 0x000fe2000f8e00d8 */
[----:B------:R-:W-:-:S02]  /*3f40*/  UIMAD UR39, UR4, -0xc, UR39 ;  /* 0xfffffff4042778a4 */ /* 0x000fc4000f8e0227 */
[----:B------:R-:W-:Y:S01]  /*3f50*/  @UP1 ULOP3.LUT UR38, UR38, 0x1, UR4, 0x78, !UPT ;  /* 0x0000000126261892 */ /* 0x000fe2000f8e7804 */
[----:B------:R-:W-:-:S04]  /*3f60*/  IMAD R5, R23, UR9, R5 ;  /* 0x0000000917057c24 */ /* 0x000fc8000f8e0205 */
[----:B------:R-:W-:Y:S01]  /*3f70*/  IMAD.IADD R7, R7, 0x1, R5 ;  /* 0x0000000107077824 */ /* 0x000fe200078e0205 */
[----:B------:R-:W-:Y:S06]  /*3f80*/  @P0 BRA `(.L_x_29) ;  /* 0x0000019400e00947 */ /* 0x000fec0003800000 */
[----:B------:R-:W0:Y:S01]  /*3f90*/  LDC.64 R18, c[0x0][0x5c8] ;  /* 0x00017200ff127b82 */ /* 0x000e220000000a00 */
[----:B-----5:R-:W-:Y:S01]  /*3fa0*/  FSETP.NEU.AND P0, PT, R16, RZ, PT ;  /* 0x000000ff1000720b */ /* 0x020fe20003f0d000 */
[----:B------:R-:W-:Y:S01]  /*3fb0*/  BSSY B0, `(.L_x_29) ;  /* 0x0001975000007945 */ /* 0x000fe20003800000 */
[----:B------:R-:W-:-:S04]  /*3fc0*/  ISETP.GT.AND P5, PT, R3, RZ, PT ;  /* 0x000000ff0300720c */ /* 0x000fc80003fa4270 */
[----:B------:R-:W-:Y:S01]  /*3fd0*/  ISETP.GT.AND P1, PT, R0, RZ, P5 ;  /* 0x000000ff0000720c */ /* 0x000fe20002f24270 */
[-C--:B0-----:R-:W-:Y:S02]  /*3fe0*/  IMAD R14, R11, R18.reuse, RZ ;  /* 0x000000120b0e7224 */ /* 0x081fe400078e02ff */
[----:B------:R-:W-:-:S04]  /*3ff0*/  IMAD.WIDE.U32 R6, R10, R18, R6 ;  /* 0x000000120a067225 */ /* 0x000fc800078e0006 */
[----:B------:R-:W-:-:S04]  /*4000*/  IMAD R14, R10, R19, R14 ;  /* 0x000000130a0e7224 */ /* 0x000fc800078e020e */
[----:B------:R-:W-:Y:S01]  /*4010*/  IMAD.IADD R14, R7, 0x1, R14 ;  /* 0x00000001070e7824 */ /* 0x000fe200078e020e */
[----:B------:R-:W-:Y:S06]  /*4020*/  @!P0 BRA `(.L_x_30) ;  /* 0x0000011800708947 */ /* 0x000fec0003800000 */
[----:B------:R-:W0:Y:S01]  /*4030*/  LDC.64 R220, c[0x0][0x5b8] ;  /* 0x00016e00ffdc7b82 */ /* 0x000e220000000a00 */
[----:B------:R-:W2:Y:S01]  /*4040*/  LDL.LU R15, [R1+0x180] ;  /* 0x00018000010f7983 */ /* 0x000ea20000300800 */
[----:B------:R-:W-:-:S06]  /*4050*/  ULDC.64 UR4, c[0x0][0x5c0] ;  /* 0x0001700000047ab9 */ /* 0x000fcc0000000a00 */
[----:B------:R-:W1:Y:S08]  /*4060*/  LDC.64 R8, c[0x0][0x5b0] ;  /* 0x00016c00ff087b82 */ /* 0x000e700000000a00 */
[----:B------:R-:W4:Y:S01]  /*4070*/  LDC.64 R20, c[0x0][0x5a8] ;  /* 0x00016a00ff147b82 */ /* 0x000f220000000a00 */
[-C--:B0-----:R-:W-:Y:S02]  /*4080*/  IMAD R226, R4, R220.reuse, RZ ;  /* 0x000000dc04e27224 */ /* 0x081fe400078e02ff */
[----:B------:R-:W-:-:S04]  /*4090*/  IMAD.WIDE.U32 R222, R23, R220, R216 ;  /* 0x000000dc17de7225 */ /* 0x000fc800078e00d8 */
[----:B------:R-:W-:Y:S02]  /*40a0*/  IMAD R226, R23, R221, R226 ;  /* 0x000000dd17e27224 */ /* 0x000fe400078e02e2 */
[-C--:B-1----:R-:W-:Y:S02]  /*40b0*/  IMAD R227, R11, R8.reuse, RZ ;  /* 0x000000080be37224 */ /* 0x082fe400078e02ff */
[----:B------:R-:W-:Y:S02]  /*40c0*/  IMAD.IADD R219, R223, 0x1, R226 ;  /* 0x00000001dfdb7824 */ /* 0x000fe400078e02e2 */
[----:B------:R-:W-:Y:S02]  /*40d0*/  IMAD.MOV.U32 R218, RZ, RZ, R222 ;  /* 0x000000ffffda7224 */ /* 0x000fe400078e00de */
[C---:B------:R-:W-:Y:S02]  /*40e0*/  IMAD R227, R10.reuse, R9, R227 ;  /* 0x000000090ae37224 */ /* 0x040fe400078e02e3 */
[----:B------:R-:W-:-:S04]  /*40f0*/  IMAD.WIDE.U32 R4, R10, R8, R218 ;  /* 0x000000080a047225 */ /* 0x000fc800078e00da */
[----:B------:R-:W-:Y:S01]  /*4100*/  IMAD.IADD R5, R5, 0x1, R227 ;  /* 0x0000000105057824 */ /* 0x000fe200078e02e3 */
[----:B----4-:R-:W-:-:S04]  /*4110*/  LEA R12, P0, R4, R20, 0x1 ;  /* 0x00000014040c7211 */ /* 0x010fc800078008ff */
[----:B------:R-:W-:-:S05]  /*4120*/  LEA.HI.X R13, R4, R21, R5, 0x1, P0 ;  /* 0x00000015040d7211 */ /* 0x000fca00000f0c05 */
[----:B------:R-:W4:Y:S01]  /*4130*/  @P1 LDG.E.LTC128B.U16 R221, desc[UR36][R12.64] ;  /* 0x000000240cdd1981 */ /* 0x000f22000c1e1520 */
[----:B------:R-:W-:Y:S01]  /*4140*/  ISETP.GT.AND P3, PT, R3, 0x1, PT ;  /* 0x000000010300780c */ /* 0x000fe20003f64270 */
[----:B------:R-:W-:Y:S01]  /*4150*/  BSSY B1, `(.L_x_31) ;  /* 0x0000013000017945 */ /* 0x000fe20003800000 */
[----:B---3--:R-:W-:-:S11]  /*4160*/  LOP3.LUT R17, R17, 0xfffffffd, RZ, 0xc0, !PT ;  /* 0xfffffffd11117812 */ /* 0x008fd600078ec0ff */
[----:B------:R-:W-:Y:S01]  /*4170*/  @P3 LOP3.LUT R17, R17, 0x2, RZ, 0xfc, !PT ;  /* 0x0000000211113812 */ /* 0x000fe200078efcff */
[----:B----4-:R-:W-:-:S04]  /*4180*/  IMAD.U32 R4, R221, 0x10000, RZ ;  /* 0x00010000dd047824 */ /* 0x010fc800078e00ff */
[----:B------:R-:W-:-:S04]  /*4190*/  FMUL R4, R4, R16 ;  /* 0x0000001004047220 */ /* 0x000fc80000400000 */
[----:B--2---:R-:W-:Y:S01]  /*41a0*/  FFMA R7, R15, R2, R4 ;  /* 0x000000020f077223 */ /* 0x004fe20000000004 */
[----:B------:R-:W-:-:S04]  /*41b0*/  LEA R4, P0, R6, UR4, 0x1 ;  /* 0x0000000406047c11 */ /* 0x000fc8000f8008ff */
[----:B------:R-:W-:Y:S02]  /*41c0*/  LEA.HI.X R5, R6, UR5, R14, 0x1, P0 ;  /* 0x0000000506057c11 */ /* 0x000fe400080f0c0e */
[----:B------:R-:W-:-:S05]  /*41d0*/  F2FP.BF16.F32.PACK_AB R6, RZ, R7 ;  /* 0x00000007ff06723e */ /* 0x000fca00000010ff */
[----:B------:R0:W-:Y:S02]  /*41e0*/  @P1 STG.E.U16 desc[UR36][R4.64], R6 ;  /* 0x0000000604001986 */ /* 0x0001e4000c101524 */
[----:B0-----:R-:W-:-:S04]  /*41f0*/  IMAD.WIDE.U32 R6, R10, R8, R216 ;  /* 0x000000080a067225 */ /* 0x001fc800078e00d8 */
[----:B------:R-:W-:Y:S02]  /*4200*/  IMAD.IADD R7, R227, 0x1, R7 ;  /* 0x00000001e3077824 */ /* 0x000fe400078e0207 */
[----:B------:R-:W-:-:S04]  /*4210*/  IMAD.WIDE.U32 R6, R23, R220, R6 ;  /* 0x000000dc17067225 */ /* 0x000fc800078e0006 */
[----:B------:R-:W-:Y:S01]  /*4220*/  IMAD.IADD R7, R226, 0x1, R7 ;  /* 0x00000001e2077824 */ /* 0x000fe200078e0207 */
[----:B------:R-:W-:-:S04]  /*4230*/  LEA R14, P0, R6, R20, 0x1 ;  /* 0x00000014060e7211 */ /* 0x000fc800078008ff */
[----:B------:R-:W-:Y:S02]  /*4240*/  LEA.HI.X R15, R6, R21, R7, 0x1, P0 ;  /* 0x00000015060f7211 */ /* 0x000fe400000f0c07 */
[----:B------:R-:W-:-:S13]  /*4250*/  ISETP.GT.AND P0, PT, R0, RZ, P3 ;  /* 0x000000ff0000720c */ /* 0x000fda0001f04270 */
[----:B------:R-:W-:Y:S05]  /*4260*/  @!P0 BRA `(.L_x_32) ;  /* 0x0000000000048947 */ /* 0x000fea0003800000 */
[----:B------:R0:W5:Y:S02]  /*4270*/  LDG.E.LTC128B.U16 R221, desc[UR36][R14.64+0x2] ;  /* 0x000002240edd7981 */ /* 0x000164000c1e1520 */
.L_x_32:
[----:B------:R-:W-:Y:S05]  /*4280*/  BSYNC B1 ;  /* 0x0000000000017941 */ /* 0x000fea0003800000 */
.L_x_31:
[----:B------:R-:W2:Y:S01]  /*4290*/  LDL.LU R7, [R1+0x184] ;  /* 0x0001840001077983 */ /* 0x000ea20000300800 */
[----:B-----5:R-:W-:Y:S01]  /*42a0*/  IMAD.U32 R6, R221, 0x10000, RZ ;  /* 0x00010000dd067824 */ /* 0x020fe200078e00ff */
[C---:B------:R-:W-:Y:S01]  /*42b0*/  SHF.L.U64.HI R225, R8.reuse, 0x3, R9 ;  /* 0x0000000308e17819 */ /* 0x040fe20000010209 */
[----:B------:R-:W-:Y:S01]  /*42c0*/  IMAD.SHL.U32 R224, R8, 0x8, RZ ;  /* 0x0000000808e07824 */ /* 0x000fe200078e00ff */
[----:B------:R-:W3:Y:S01]  /*42d0*/  LDL.LU R228, [R1+0x188] ;  /* 0x0001880001e47983 */ /* 0x000ee20000300800 */
[----:B------:R-:W-:-:S04]  /*42e0*/  FMUL R6, R6, R16 ;  /* 0x0000001006067220 */ /* 0x000fc80000400000 */
[----:B--2---:R-:W-:-:S05]  /*42f0*/  FFMA R6, R7, R2, R6 ;  /* 0x0000000207067223 */ /* 0x004fca0000000006 */
[----:B------:R-:W-:-:S05]  /*4300*/  F2FP.BF16.F32.PACK_AB R6, RZ, R6 ;  /* 0x00000006ff06723e */ /* 0x000fca00000010ff */
[----:B------:R1:W-:Y:S01]  /*4310*/  @P0 STG.E.U16 desc[UR36][R4.64+0x2], R6 ;  /* 0x0000020604000986 */ /* 0x0003e2000c101524 */
[----:B------:R-:W-:Y:S01]  /*4320*/  ISETP.GT.AND P0, PT, R0, 0x8, P5 ;  /* 0x000000080000780c */ /* 0x000fe20002f04270 */
[----:B-1----:R-:W-:-:S04]  /*4330*/  IMAD.WIDE.U32 R6, R10, R8, R224 ;  /* 0x000000080a067225 */ /* 0x002fc800078e00e0 */
[----:B------:R-:W-:Y:S01]  /*4340*/  IMAD.IADD R227, R227, 0x1, R7 ;  /* 0x00000001e3e37824 */ /* 0x000fe200078e0207 */
[----:B------:R-:W-:-:S05]  /*4350*/  IADD3 R7, P1, R222, R6, RZ ;  /* 0x00000006de077210 */ /* 0x000fca0007f3e0ff */
[----:B------:R-:W-:Y:S01]  /*4360*/  IMAD.X R13, R227, 0x1, R219, P1 ;  /* 0x00000001e30d7824 */ /* 0x000fe200008e06db */
[----:B------:R-:W-:-:S04]  /*4370*/  LEA R12, P1, R7, R20, 0x1 ;  /* 0x00000014070c7211 */ /* 0x000fc800078208ff */
[----:B------:R-:W-:-:S05]  /*4380*/  LEA.HI.X R13, R7, R21, R13, 0x1, P1 ;  /* 0x00000015070d7211 */ /* 0x000fca00008f0c0d */
[----:B------:R-:W2:Y:S01]  /*4390*/  @P0 LDG.E.LTC128B.U16 R221, desc[UR36][R12.64] ;  /* 0x000000240cdd0981 */ /* 0x000ea2000c1e1520 */
[----:B------:R-:W-:Y:S01]  /*43a0*/  IADD3 R6, P1, R216, R6, RZ ;  /* 0x00000006d8067210 */ /* 0x000fe20007f3e0ff */
[C---:B------:R-:W-:Y:S01]  /*43b0*/  IMAD.SHL.U32 R233, R18.reuse, 0x10, RZ ;  /* 0x0000001012e97824 */ /* 0x040fe200078e00ff */
[----:B------:R-:W-:Y:S01]  /*43c0*/  SHF.L.U64.HI R232, R18, 0x4, R19 ;  /* 0x0000000412e87819 */ /* 0x000fe20000010213 */
[----:B------:R-:W-:Y:S02]  /*43d0*/  BSSY B1, `(.L_x_33) ;  /* 0x0000011000017945 */ /* 0x000fe40003800000 */
[----:B------:R-:W-:Y:S02]  /*43e0*/  IMAD.X R7, R217, 0x1, R227, P1 ;  /* 0x00000001d9077824 */ /* 0x000fe400008e06e3 */
[----:B------:R-:W-:-:S04]  /*43f0*/  IMAD.WIDE.U32 R6, R23, R220, R6 ;  /* 0x000000dc17067225 */ /* 0x000fc800078e0006 */
[----:B------:R-:W-:Y:S02]  /*4400*/  IMAD.IADD R7, R226, 0x1, R7 ;  /* 0x00000001e2077824 */ /* 0x000fe400078e0207 */
[----:B--2---:R-:W-:-:S04]  /*4410*/  IMAD.U32 R12, R221, 0x10000, RZ ;  /* 0x00010000dd0c7824 */ /* 0x004fc800078e00ff */
[----:B------:R-:W-:-:S04]  /*4420*/  FMUL R12, R12, R16 ;  /* 0x000000100c0c7220 */ /* 0x000fc80000400000 */
[----:B---3--:R-:W-:Y:S01]  /*4430*/  FFMA R227, R228, R2, R12 ;  /* 0x00000002e4e37223 */ /* 0x008fe2000000000c */
[----:B------:R-:W-:-:S04]  /*4440*/  LEA R12, P1, R6, R20, 0x1 ;  /* 0x00000014060c7211 */ /* 0x000fc800078208ff */
[----:B------:R-:W-:Y:S02]  /*4450*/  LEA.HI.X R13, R6, R21, R7, 0x1, P1 ;  /* 0x00000015060d7211 */ /* 0x000fe400008f0c07 */
[----:B------:R-:W-:Y:S02]  /*4460*/  F2FP.BF16.F32.PACK_AB R7, RZ, R227 ;  /* 0x000000e3ff07723e */ /* 0x000fe400000010ff */
[----:B------:R-:W-:Y:S02]  /*4470*/  IADD3 R6, P2, R233, R4, RZ ;  /* 0x00000004e9067210 */ /* 0x000fe40007f5e0ff */
[----:B------:R-:W-:Y:S02]  /*4480*/  PRMT R227, R7, 0x7610, R227 ;  /* 0x0000761007e37816 */ /* 0x000fe400000000e3 */
[----:B------:R-:W-:Y:S01]  /*4490*/  ISETP.GT.AND P1, PT, R0, 0x8, P3 ;  /* 0x000000080000780c */ /* 0x000fe20001f24270 */
[----:B------:R-:W-:-:S05]  /*44a0*/  IMAD.X R7, R232, 0x1, R5, P2 ;  /* 0x00000001e8077824 */ /* 0x000fca00010e0605 */
[----:B------:R1:W-:Y:S07]  /*44b0*/  @P0 STG.E.U16 desc[UR36][R6.64], R227 ;  /* 0x000000e306000986 */ /* 0x0003ee000c101524 */
[----:B------:R-:W-:Y:S05]  /*44c0*/  @!P1 BRA `(.L_x_34) ;  /* 0x0000000000049947 */ /* 0x000fea0003800000 */
[----:B------:R2:W5:Y:S02]  /*44d0*/  LDG.E.LTC128B.U16 R221, desc[UR36][R12.64+0x2] ;  /* 0x000002240cdd7981 */ /* 0x000564000c1e1520 */
.L_x_34:
[----:B------:R-:W-:Y:S05]  /*44e0*/  BSYNC B1 ;  /* 0x0000000000017941 */ /* 0x000fea0003800000 */
.L_x_33:
[----:B------:R-:W3:Y:S01]  /*44f0*/  LDL.LU R228, [R1+0x18c] ;  /* 0x00018c0001e47983 */ /* 0x000ee20000300800 */
[----:B-1---5:R-:W-:Y:S01]  /*4500*/  IMAD.U32 R227, R221, 0x10000, RZ ;  /* 0x00010000dde37824 */ /* 0x022fe200078e00ff */
[----:B------:R-:W-:Y:S01]  /*4510*/  ISETP.GT.AND P3, PT, R3, 0x8, PT ;  /* 0x000000080300780c */ /* 0x000fe20003f64270 */
[----:B------:R-:W-:Y:S01]  /*4520*/  BSSY B1, `(.L_x_35) ;  /* 0x000000a000017945 */ /* 0x000fe20003800000 */
[----:B------:R-:W-:Y:S01]  /*4530*/  LOP3.LUT R17, R17, 0xfffffffb, RZ, 0xc0, !PT ;  /* 0xfffffffb11117812 */ /* 0x000fe200078ec0ff */
[----:B------:R-:W-:Y:S01]  /*4540*/  FMUL R227, R227, R16 ;  /* 0x00000010e3e37220 */ /* 0x000fe20000400000 */
[----:B------:R-:W-:-:S09]  /*4550*/  ISETP.GT.AND P0, PT, R0, RZ, P3 ;  /* 0x000000ff0000720c */ /* 0x000fd20001f04270 */
[----:B------:R-:W-:Y:S01]  /*4560*/  @P3 LOP3.LUT R17, R17, 0x4, RZ, 0xfc, !PT ;  /* 0x0000000411113812 */ /* 0x000fe200078efcff */
[----:B---3--:R-:W-:-:S05]  /*4570*/  FFMA R227, R228, R2, R227 ;  /* 0x00000002e4e37223 */ /* 0x008fca00000000e3 */
[----:B------:R-:W-:-:S05]  /*4580*/  F2FP.BF16.F32.PACK_AB R227, RZ, R227 ;  /* 0x000000e3ffe3723e */ /* 0x000fca00000010ff */
[----:B------:R1:W-:Y:S01]  /*4590*/  @P1 STG.E.U16 desc[UR36][R6.64+0x2], R227 ;  /* 0x000002e306001986 */ /* 0x0003e2000c101524 */
[----:B------:R-:W-:Y:S05]  /*45a0*/  @!P0 BRA `(.L_x_36) ;  /* 0x0000000000048947 */ /* 0x000fea0003800000 */
[----:B------:R3:W5:Y:S02]  /*45b0*/  LDG.E.LTC128B.U16 R221, desc[UR36][R14.64+0x10] ;  /* 0x000010240edd7981 */ /* 0x000764000c1e1520 */
.L_x_36:
[----:B------:R-:W-:Y:S05]  /*45c0*/  BSYNC B1 ;  /* 0x0000000000017941 */ /* 0x000fea0003800000 */
.L_x_35:
[----:B------:R-:W4:Y:S01]  /*45d0*/  LDL.LU R228, [R1+0x190] ;  /* 0x0001900001e47983 */ /* 0x000f220000300800 */
[----:B-1---5:R-:W-:Y:S01]  /*45e0*/  IMAD.U32 R227, R221, 0x10000, RZ ;  /* 0x00010000dde37824 */ /* 0x022fe200078e00ff */
[----:B------:R-:W-:Y:S01]  /*45f0*/  ISETP.GT.AND P2, PT, R3, 0x9, PT ;  /* 0x000000090300780c */ /* 0x000fe20003f44270 */
[----:B------:R-:W-:Y:S01]  /*4600*/  BSSY B1, `(.L_x_37) ;  /* 0x000000a000017945 */ /* 0x000fe20003800000 */
[----:B------:R-:W-:Y:S01]  /*4610*/  LOP3.LUT R17, R17, 0xfffffff7, RZ, 0xc0, !PT ;  /* 0xfffffff711117812 */ /* 0x000fe200078ec0ff */
[----:B------:R-:W-:Y:S01]  /*4620*/  FMUL R227, R227, R16 ;  /* 0x00000010e3e37220 */ /* 0x000fe20000400000 */
[----:B------:R-:W-:-:S09]  /*4630*/  ISETP.GT.AND P1, PT, R0, RZ, P2 ;  /* 0x000000ff0000720c */ /* 0x000fd20001724270 */
[----:B------:R-:W-:Y:S01]  /*4640*/  @P2 LOP3.LUT R17, R17, 0x8, RZ, 0xfc, !PT ;  /* 0x0000000811112812 */ /* 0x000fe200078efcff */
[----:B----4-:R-:W-:-:S05]  /*4650*/  FFMA R227, R228, R2, R227 ;  /* 0x00000002e4e37223 */ /* 0x010fca00000000e3 */
[----:B------:R-:W-:-:S05]  /*4660*/  F2FP.BF16.F32.PACK_AB R227, RZ, R227 ;  /* 0x000000e3ffe3723e */ /* 0x000fca00000010ff */
[----:B------:R1:W-:Y:S01]  /*4670*/  @P0 STG.E.U16 desc[UR36][R4.64+0x10], R227 ;  /* 0x000010e304000986 */ /* 0x0003e2000c101524 */
[----:B------:R-:W-:Y:S05]  /*4680*/  @!P1 BRA `(.L_x_38) ;  /* 0x0000000000049947 */ /* 0x000fea0003800000 */
[----:B------:R4:W5:Y:S02]  /*4690*/  LDG.E.LTC128B.U16 R221, desc[UR36][R14.64+0x12] ;  /* 0x000012240edd7981 */ /* 0x000964000c1e1520 */
.L_x_38:
[----:B------:R-:W-:Y:S05]  /*46a0*/  BSYNC B1 ;  /* 0x0000000000017941 */ /* 0x000fea0003800000 */
.L_x_37:
[----:B------:R-:W2:Y:S01]  /*46b0*/  LDL.LU R228, [R1+0x194] ;  /* 0x0001940001e47983 */ /* 0x000ea20000300800 */
[----:B-1---5:R-:W-:Y:S01]  /*46c0*/  IMAD.U32 R227, R221, 0x10000, RZ ;  /* 0x00010000dde37824 */ /* 0x022fe200078e00ff */
[----:B------:R-:W-:Y:S01]  /*46d0*/  ISETP.GT.AND P0, PT, R0, 0x8, P3 ;  /* 0x000000080000780c */ /* 0x000fe20001f04270 */
[----:B------:R-:W-:Y:S02]  /*46e0*/  BSSY B1, `(.L_x_39) ;  /* 0x0000007000017945 */ /* 0x000fe40003800000 */
[----:B------:R-:W-:-:S04]  /*46f0*/  FMUL R227, R227, R16 ;  /* 0x00000010e3e37220 */ /* 0x000fc80000400000 */
[----:B--2---:R-:W-:-:S05]  /*4700*/  FFMA R227, R228, R2, R227 ;  /* 0x00000002e4e37223 */ /* 0x004fca00000000e3 */
[----:B------:R-:W-:-:S05]  /*4710*/  F2FP.BF16.F32.PACK_AB R227, RZ, R227 ;  /* 0x000000e3ffe3723e */ /* 0x000fca00000010ff */
[----:B------:R1:W-:Y:S01]  /*4720*/  @P1 STG.E.U16 desc[UR36][R4.64+0x12], R227 ;  /* 0x000012e304001986 */ /* 0x0003e2000c101524 */
[----:B------:R-:W-:Y:S05]  /*4730*/  @!P0 BRA `(.L_x_40) ;  /* 0x0000000000048947 */ /* 0x000fea0003800000 */
[----:B------:R2:W5:Y:S02]  /*4740*/  LDG.E.LTC128B.U16 R221, desc[UR36][R12.64+0x10] ;  /* 0x000010240cdd7981 */ /* 0x000564000c1e1520 */
.L_x_40:
[----:B------:R-:W-:Y:S05]  /*4750*/  BSYNC B1 ;  /* 0x0000000000017941 */ /* 0x000fea0003800000 */
.L_x_39:
[----:B------:R-:W3:Y:S01]  /*4760*/  LDL.LU R228, [R1+0x198] ;  /* 0x0001980001e47983 */ /* 0x000ee20000300800 */
[----:B-1---5:R-:W-:Y:S01]  /*4770*/  IMAD.U32 R227, R221, 0x10000, RZ ;  /* 0x00010000dde37824 */ /* 0x022fe200078e00ff */
[----:B------:R-:W-:Y:S01]  /*4780*/  ISETP.GT.AND P1, PT, R0, 0x8, P2 ;  /* 0x000000080000780c */ /* 0x000fe20001724270 */
[----:B------:R-:W-:Y:S02]  /*4790*/  BSSY B1, `(.L_x_41) ;  /* 0x0000007000017945 */ /* 0x000fe40003800000 */
[----:B------:R-:W-:-:S04]  /*47a0*/  FMUL R227, R227, R16 ;  /* 0x00000010e3e37220 */ /* 0x000fc80000400000 */
[----:B---3--:R-:W-:-:S05]  /*47b0*/  FFMA R227, R228, R2, R227 ;  /* 0x00000002e4e37223 */ /* 0x008fca00000000e3 */
[----:B------:R-:W-:-:S05]  /*47c0*/  F2FP.BF16.F32.PACK_AB R227, RZ, R227 ;  /* 0x000000e3ffe3723e */ /* 0x000fca00000010ff */
[----:B------:R1:W-:Y:S01]  /*47d0*/  @P0 STG.E.U16 desc[UR36][R6.64+0x10], R227 ;  /* 0x000010e306000986 */ /* 0x0003e2000c101524 */
[----:B------:R-:W-:Y:S05]  /*47e0*/  @!P1 BRA `(.L_x_42) ;  /* 0x0000000000049947 */ /* 0x000fea0003800000 */
[----:B------:R3:W5:Y:S02]  /*47f0*/  LDG.E.LTC128B.U16 R221, desc[UR36][R12.64+0x12] ;  /* 0x000012240cdd7981 */ /* 0x000764000c1e1520 */
.L_x_42:
[----:B------:R-:W-:Y:S05]  /*4800*/  BSYNC B1 ;  /* 0x0000000000017941 */ /* 0x000fea0003800000 */
.L_x_41:
[----:B------:R-:W2:Y:S01]  /*4810*/  LDL.LU R228, [R1+0x19c] ;  /* 0x00019c0001e47983 */ /* 0x000ea20000300800 */
[----:B-1---5:R-:W-:Y:S01]  /*4820*/  IMAD.U32 R227, R221, 0x10000, RZ ;  /* 0x00010000dde37824 */ /* 0x022fe200078e00ff */
[----:B------:R-:W-:Y:S01]  /*4830*/  ISETP.GT.AND P2, PT, R3, 0x10, PT ;  /* 0x000000100300780c */ /* 0x000fe20003f44270 */
[----:B------:R-:W-:Y:S01]  /*4840*/  BSSY B1, `(.L_x_43) ;  /* 0x000000a000017945 */ /* 0x000fe20003800000 */
[----:B------:R-:W-:Y:S01]  /*4850*/  LOP3.LUT R17, R17, 0xffffffef, RZ, 0xc0, !PT ;  /* 0xffffffef11117812 */ /* 0x000fe200078ec0ff */
[----:B------:R-:W-:Y:S01]  /*4860*/  FMUL R227, R227, R16 ;  /* 0x00000010e3e37220 */ /* 0x000fe20000400000 */
[----:B------:R-:W-:-:S09]  /*4870*/  ISETP.GT.AND P0, PT, R0, RZ, P2 ;  /* 0x000000ff0000720c */ /* 0x000fd20001704270 */
[----:B------:R-:W-:Y:S01]  /*4880*/  @P2 LOP3.LUT R17, R17, 0x10, RZ, 0xfc, !PT ;  /* 0x0000001011112812 */ /* 0x000fe200078efcff */
[----:B--2---:R-:W-:-:S05]  /*4890*/  FFMA R227, R228, R2, R227 ;  /* 0x00000002e4e37223 */ /* 0x004fca00000000e3 */
[----:B------:R-:W-:-:S05]  /*48a0*/  F2FP.BF16.F32.PACK_AB R227, RZ, R227 ;  /* 0x000000e3ffe3723e */ /* 0x000fca00000010ff */
[----:B------:R1:W-:Y:S01]  /*48b0*/  @P1 STG.E.U16 desc[UR36][R6.64+0x12], R227 ;  /* 0x000012e306001986 */ /* 0x0003e2000c101524 */
[----:B------:R-:W-:Y:S05]  /*48c0*/  @!P0 BRA `(.L_x_44) ;  /* 0x0000000000048947 */ /* 0x000fea0003800000 */
[----:B------:R2:W5:Y:S02]  /*48d0*/  LDG.E.LTC128B.U16 R221, desc[UR36][R14.64+0x20] ;  /* 0x000020240edd7981 */ /* 0x000564000c1e1520 */
.L_x_44:
[----:B------:R-:W-:Y:S05]  /*48e0*/  BSYNC B1 ;  /* 0x0000000000017941 */ /* 0x000fea0003800000 */
.L_x_43:
[----:B------:R-:W3:Y:S01]  /*48f0*/  LDL.LU R228, [R1+0x1a0] ;  /* 0x0001a00001e47983 */ /* 0x000ee20000300800 */
[----:B-1---5:R-:W-:Y:S01]  /*4900*/  IMAD.U32 R227, R221, 0x10000, RZ ;  /* 0x00010000dde37824 */ /* 0x022fe200078e00ff */
[----:B------:R-:W-:Y:S01]  /*4910*/  ISETP.GT.AND P1, PT, R3, 0x11, PT ;  /* 0x000000110300780c */ /* 0x000fe20003f24270 */
[----:B------:R-:W-:Y:S01]  /*4920*/  BSSY B1, `(.L_x_45) ;  /* 0x000000a000017945 */ /* 0x000fe20003800000 */
[----:B------:R-:W-:Y:S01]  /*4930*/  LOP3.LUT R22, R22, 0xfffffbff, RZ, 0xc0, !PT ;  /* 0xfffffbff16167812 */ /* 0x000fe200078ec0ff */
[----:B------:R-:W-:-:S10]  /*4940*/  FMUL R227, R227, R16 ;  /* 0x00000010e3e37220 */ /* 0x000fd40000400000 */
[----:B------:R-:W-:Y:S01]  /*4950*/  @P1 LOP3.LUT R22, R22, 0x400, RZ, 0xfc, !PT ;  /* 0x0000040016161812 */ /* 0x000fe200078efcff */
[----:B---3--:R-:W-:-:S05]  /*4960*/  FFMA R227, R228, R2, R227 ;  /* 0x00000002e4e37223 */ /* 0x008fca00000000e3 */
[----:B------:R-:W-:-:S05]  /*4970*/  F2FP.BF16.F32.PACK_AB R227, RZ, R227 ;  /* 0x000000e3ffe3723e */ /* 0x000fca00000010ff */
[----:B------:R1:W-:Y:S01]  /*4980*/  @P0 STG.E.U16 desc[UR36][R4.64+0x20], R227 ;  /* 0x000020e304000986 */ /* 0x0003e2000c101524 */
[----:B------:R-:W-:-:S13]  /*4990*/  ISETP.GT.AND P0, PT, R0, RZ, P1 ;  /* 0x000000ff0000720c */ /* 0x000fda0000f04270 */
[----:B-1----:R-:W-:Y:S05]  /*49a0*/  @!P0 BRA `(.L_x_46) ;  /* 0x0000000000048947 */ /* 0x002fea0003800000 */
[----:B------:R1:W5:Y:S02]  /*49b0*/  LDG.E.LTC128B.U16 R221, desc[UR36][R14.64+0x22] ;  /* 0x000022240edd7981 */ /* 0x000364000c1e1520 */
.L_x_46:
[----:B------:R-:W-:Y:S05]  /*49c0*/  BSYNC B1 ;  /* 0x0000000000017941 */ /* 0x000fea0003800000 */
.L_x_45:
[----:B------:R-:W3:Y:S01]  /*49d0*/  LDL.LU R228, [R1+0x1a4] ;  /* 0x0001a40001e47983 */ /* 0x000ee20000300800 */
[----:B-----5:R-:W-:Y:S01]  /*49e0*/  IMAD.U32 R227, R221, 0x10000, RZ ;  /* 0x00010000dde37824 */ /* 0x020fe200078e00ff */
[----:B------:R-:W-:Y:S03]  /*49f0*/  BSSY B1, `(.L_x_47) ;  /* 0x0000008000017945 */ /* 0x000fe60003800000 */
[----:B------:R-:W-:-:S04]  /*4a00*/  FMUL R227, R227, R16 ;  /* 0x00000010e3e37220 */ /* 0x000fc80000400000 */
[----:B---3--:R-:W-:-:S05]  /*4a10*/  FFMA R227, R228, R2, R227 ;  /* 0x00000002e4e37223 */ /* 0x008fca00000000e3 */
[----:B------:R-:W-:-:S05]  /*4a20*/  F2FP.BF16.F32.PACK_AB R227, RZ, R227 ;  /* 0x000000e3ffe3723e */ /* 0x000fca00000010ff */
[----:B------:R3:W-:Y:S01]  /*4a30*/  @P0 STG.E.U16 desc[UR36][R4.64+0x22], R227 ;  /* 0x000022e304000986 */ /* 0x0007e2000c101524 */
[----:B------:R-:W-:-:S13]  /*4a40*/  ISETP.GT.AND P0, PT, R0, 0x8, P2 ;  /* 0x000000080000780c */ /* 0x000fda0001704270 */
[----:B---3--:R-:W-:Y:S05]  /*4a50*/  @!P0 BRA `(.L_x_48) ;  /* 0x0000000000048947 */ /* 0x008fea0003800000 */
[----:B------:R3:W5:Y:S02]  /*4a60*/  LDG.E.LTC128B.U16 R221, desc[UR36][R12.64+0x20] ;  /* 0x000020240cdd7981 */ /* 0x000764000c1e1520 */
.L_x_48:
[----:B------:R-:W-:Y:S05]  /*4a70*/  BSYNC B1 ;  /* 0x0000000000017941 */ /* 0x000fea0003800000 */
.L_x_47:
[----:B------:R-:W2:Y:S01]  /*4a80*/  LDL.LU R228, [R1+0x1a8] ;  /* 0x0001a80001e47983 */ /* 0x000ea20000300800 */
[----:B-----5:R-:W-:Y:S01]  /*4a90*/  IMAD.U32 R227, R221, 0x10000, RZ ;  /* 0x00010000dde37824 */ /* 0x020fe200078e00ff */
[----:B------:R-:W-:Y:S03]  /*4aa0*/  BSSY B1, `(.L_x_49) ;  /* 0x0000008000017945 */ /* 0x000fe60003800000 */
[----:B------:R-:W-:-:S04]  /*4ab0*/  FMUL R227, R227, R16 ;  /* 0x00000010e3e37220 */ /* 0x000fc80000400000 */
[----:B--2---:R-:W-:-:S05]  /*4ac0*/  FFMA R227, R228, R2, R227 ;  /* 0x00000002e4e37223 */ /* 0x004fca00000000e3 */
[----:B------:R-:W-:-:S05]  /*4ad0*/  F2FP.BF16.F32.PACK_AB R227, RZ, R227 ;  /* 0x000000e3ffe3723e */ /* 0x000fca00000010ff */
[----:B------:R2:W-:Y:S01]  /*4ae0*/  @P0 STG.E.U16 desc[UR36][R6.64+0x20], R227 ;  /* 0x000020e306000986 */ /* 0x0005e2000c101524 */
[----:B------:R-:W-:-:S13]  /*4af0*/  ISETP.GT.AND P0, PT, R0, 0x8, P1 ;  /* 0x000000080000780c */ /* 0x000fda0000f04270 */
[----:B--2---:R-:W-:Y:S05]  /*4b00*/  @!P0 BRA `(.L_x_50) ;  /* 0x0000000000048947 */ /* 0x004fea0003800000 */
[----:B------:R2:W5:Y:S02]  /*4b10*/  LDG.E.LTC128B.U16 R221, desc[UR36][R12.64+0x22] ;  /* 0x000022240cdd7981 */ /* 0x000564000c1e1520 */
.L_x_50:
[----:B------:R-:W-:Y:S05]  /*4b20*/  BSYNC B1 ;  /* 0x0000000000017941 */ /* 0x000fea0003800000 */
.L_x_49:
[----:B------:R-:W3:Y:S01]  /*4b30*/  LDL.LU R228, [R1+0x1ac] ;  /* 0x0001ac0001e47983 */ /* 0x000ee20000300800 */
[----:B-----5:R-:W-:Y:S01]  /*4b40*/  IMAD.U32 R227, R221, 0x10000, RZ ;  /* 0x00010000dde37824 */ /* 0x020fe200078e00ff */
        /* <DEDUP_REMOVED lines=9> */
[----:B---3--:R-:W-:Y:S05]  /*4be0*/  @!P0 BRA `(.L_x_52) ;  /* 0x0000000000048947 */ /* 0x008fea0003800000 */
[----:B------:R3:W5:Y:S02]  /*4bf0*/  LDG.E.LTC128B.U16 R221, desc[UR36][R14.64+0x30] ;  /* 0x000030240edd7981 */ /* 0x000764000c1e1520 */
.L_x_52:
[----:B------:R-:W-:Y:S05]  /*4c00*/  BSYNC B1 ;  /* 0x0000000000017941 */ /* 0x000fea0003800000 */
.L_x_51:
[----:B------:R-:W2:Y:S01]  /*4c10*/  LDL.LU R228, [R1+0x1b0] ;  /* 0x0001b00001e47983 */ /* 0x000ea20000300800 */
[----:B-----5:R-:W-:Y:S01]  /*4c20*/  IMAD.U32 R227, R221, 0x10000, RZ ;  /* 0x00010000dde37824 */ /* 0x020fe200078e00ff */
[----:B------:R-:W-:Y:S01]  /*4c30*/  ISETP.GT.AND P1, PT, R3, 0x19, PT ;  /* 0x000000190300780c */ /* 0x000fe20003f24270 */
[----:B------:R-:W-:Y:S01]  /*4c40*/  BSSY B1, `(.L_x_53) ;  /* 0x000000a000017945 */ /* 0x000fe20003800000 */
[----:B------:R-:W-:Y:S01]  /*4c50*/  LOP3.LUT R22, R22, 0xfffffeff, RZ, 0xc0, !PT ;  /* 0xfffffeff16167812 */ /* 0x000fe200078ec0ff */
[----:B------:R-:W-:-:S10]  /*4c60*/  FMUL R227, R227, R16 ;  /* 0x00000010e3e37220 */ /* 0x000fd40000400000 */
[----:B------:R-:W-:Y:S01]  /*4c70*/  @P1 LOP3.LUT R22, R22, 0x100, RZ, 0xfc, !PT ;  /* 0x0000010016161812 */ /* 0x000fe200078efcff */
[----:B--2---:R-:W-:-:S05]  /*4c80*/  FFMA R227, R228, R2, R227 ;  /* 0x00000002e4e37223 */ /* 0x004fca00000000e3 */
[----:B------:R-:W-:-:S05]  /*4c90*/  F2FP.BF16.F32.PACK_AB R227, RZ, R227 ;  /* 0x000000e3ffe3723e */ /* 0x000fca00000010ff */
[----:B------:R2:W-:Y:S01]  /*4ca0*/  @P0 STG.E.U16 desc[UR36][R4.64+0x30], R227 ;  /* 0x000030e304000986 */ /* 0x0005e2000c101524 */
[----:B------:R-:W-:-:S13]  /*4cb0*/  ISETP.GT.AND P0, PT, R0, RZ, P1 ;  /* 0x000000ff0000720c */ /* 0x000fda0000f04270 */
[----:B--2---:R-:W-:Y:S05]  /*4cc0*/  @!P0 BRA `(.L_x_54) ;  /* 0x0000000000048947 */ /* 0x004fea0003800000 */
[----:B------:R2:W5:Y:S02]  /*4cd0*/  LDG.E.LTC128B.U16 R221, desc[UR36][R14.64+0x32] ;  /* 0x000032240edd7981 */ /* 0x000564000c1e1520 */
.L_x_54:
[----:B------:R-:W-:Y:S05]  /*4ce0*/  BSYNC B1 ;  /* 0x0000000000017941 */ /* 0x000fea0003800000 */
.L_x_53:
        /* <DEDUP_REMOVED lines=10> */
.L_x_56:
[----:B------:R-:W-:Y:S05]  /*4d90*/  BSYNC B1 ;  /* 0x0000000000017941 */ /* 0x000fea0003800000 */
.L_x_55:
        /* <DEDUP_REMOVED lines=10> */
.L_x_58:
[----:B------:R-:W-:Y:S05]  /*4e40*/  BSYNC B1 ;  /* 0x0000000000017941 */ /* 0x000fea0003800000 */
.L_x_57:
        /* <DEDUP_REMOVED lines=10> */
[----:B------:R-:W-:Y:S02]  /*4ef0*/  ISETP.GT.AND P0, PT, R0, RZ, P2 ;  /* 0x000000ff0000720c */ /* 0x000fe40001704270 */
[----:B---3--:R-:W-:-:S11]  /*4f00*/  PRMT R227, R221, 0x7610, R227 ;  /* 0x00007610dde37816 */ /* 0x008fd600000000e3 */
[----:B------:R-:W-:Y:S05]  /*4f10*/  @!P0 BRA `(.L_x_60) ;  /* 0x0000000000048947 */ /* 0x000fea0003800000 */
[----:B------:R3:W5:Y:S02]  /*4f20*/  LDG.E.LTC128B.U16 R227, desc[UR36][R14.64+0x40] ;  /* 0x000040240ee37981 */ /* 0x000764000c1e1520 */
.L_x_60:
[----:B------:R-:W-:Y:S05]  /*4f30*/  BSYNC B1 ;  /* 0x0000000000017941 */ /* 0x000fea0003800000 */
.L_x_59:
        /* <DEDUP_REMOVED lines=9> */
[----:B------:R2:W-:Y:S02]  /*4fd0*/  @P0 STG.E.U16 desc[UR36][R4.64+0x40], R221 ;  /* 0x000040dd04000986 */ /* 0x0005e4000c101524 */
[----:B--2---:R-:W-:-:S05]  /*4fe0*/  IADD3 R221, P0, R10, 0x80, RZ ;  /* 0x000000800add7810 */ /* 0x004fca0007f1e0ff */
[----:B------:R-:W-:Y:S02]  /*4ff0*/  IMAD.X R10, RZ, RZ, R11, P0 ;  /* 0x000000ffff0a7224 */ /* 0x000fe400000e060b */
[----:B------:R-:W-:-:S04]  /*5000*/  IMAD.WIDE.U32 R228, R221, R8, R224 ;  /* 0x00000008dde47225 */ /* 0x000fc800078e00e0 */
[----:B------:R-:W-:-:S04]  /*5010*/  IMAD R10, R10, R8, RZ ;  /* 0x000000080a0a7224 */ /* 0x000fc800078e02ff */
[C---:B------:R-:W-:Y:S02]  /*5020*/  IMAD R223, R221.reuse, R9, R10 ;  /* 0x00000009dddf7224 */ /* 0x040fe400078e020a */
[----:B------:R-:W-:-:S04]  /*5030*/  IMAD.WIDE.U32 R10, R221, R8, R218 ;  /* 0x00000008dd0a7225 */ /* 0x000fc800078e00da */
[----:B------:R-:W-:Y:S01]  /*5040*/  IMAD.IADD R9, R11, 0x1, R223 ;  /* 0x000000010b097824 */ /* 0x000fe200078e02df */
[----:B------:R-:W-:Y:S01]  /*5050*/  LEA R230, P0, R10, R20, 0x1 ;  /* 0x000000140ae67211 */ /* 0x000fe200078008ff */
[----:B------:R-:W-:-:S03]  /*5060*/  IMAD.IADD R218, R223, 0x1, R229 ;  /* 0x00000001dfda7824 */ /* 0x000fc600078e02e5 */
[----:B------:R-:W-:Y:S01]  /*5070*/  LEA.HI.X R231, R10, R21, R9, 0x1, P0 ;  /* 0x000000150ae77211 */ /* 0x000fe200000f0c09 */
[----:B------:R-:W-:Y:S01]  /*5080*/  IMAD.WIDE.U32 R8, R221, R8, R216 ;  /* 0x00000008dd087225 */ /* 0x000fe200078e00d8 */
[----:B------:R-:W-:-:S03]  /*5090*/  IADD3 R224, P0, R216, R228, RZ ;  /* 0x000000e4d8e07210 */ /* 0x000fc60007f1e0ff */
[----:B------:R-:W-:Y:S02]  /*50a0*/  IMAD.IADD R9, R223, 0x1, R9 ;  /* 0x00000001df097824 */ /* 0x000fe400078e0209 */
[----:B------:R-:W-:Y:S02]  /*50b0*/  IMAD.X R225, R217, 0x1, R218, P0 ;  /* 0x00000001d9e17824 */ /* 0x000fe400000e06da */
[----:B------:R-:W-:-:S04]  /*50c0*/  IMAD.WIDE.U32 R8, R23, R220, R8 ;  /* 0x000000dc17087225 */ /* 0x000fc800078e0008 */
[----:B------:R-:W-:Y:S01]  /*50d0*/  IMAD.IADD R9, R226, 0x1, R9 ;  /* 0x00000001e2097824 */ /* 0x000fe200078e0209 */
[----:B------:R-:W-:Y:S01]  /*50e0*/  LEA R10, P0, R8, R20, 0x1 ;  /* 0x00000014080a7211 */ /* 0x000fe200078008ff */
[----:B------:R-:W-:-:S03]  /*50f0*/  IMAD.WIDE.U32 R220, R23, R220, R224 ;  /* 0x000000dc17dc7225 */ /* 0x000fc600078e00e0 */
[----:B------:R-:W-:Y:S01]  /*5100*/  LEA.HI.X R11, R8, R21, R9, 0x1, P0 ;  /* 0x00000015080b7211 */ /* 0x000fe200000f0c09 */
[----:B------:R-:W-:Y:S01]  /*5110*/  IMAD.IADD R226, R226, 0x1, R221 ;  /* 0x00000001e2e27824 */ /* 0x000fe200078e02dd */
[----:B------:R-:W-:-:S04]  /*5120*/  LEA R8, P0, R220, R20, 0x1 ;  /* 0x00000014dc087211 */ /* 0x000fc800078008ff */
[----:B------:R-:W-:Y:S02]  /*5130*/  LEA.HI.X R9, R220, R21, R226, 0x1, P0 ;  /* 0x00000015dc097211 */ /* 0x000fe400000f0ce2 */
[----:B------:R-:W-:-:S05]  /*5140*/  IADD3 R222, P0, R222, R228, RZ ;  /* 0x000000e4dede7210 */ /* 0x000fca0007f1e0ff */
[----:B------:R-:W-:Y:S01]  /*5150*/  IMAD.X R218, R218, 0x1, R219, P0 ;  /* 0x00000001dada7824 */ /* 0x000fe200000e06db */
[C---:B------:R-:W-:Y:S02]  /*5160*/  LEA R216, P0, R222.reuse, R20, 0x1 ;  /* 0x00000014ded87211 */ /* 0x040fe400078008ff */
[----:B------:R-:W-:Y:S02]  /*5170*/  PRMT R20, R227, 0x7610, R20 ;  /* 0x00007610e3147816 */ /* 0x000fe40000000014 */
[----:B------:R-:W-:Y:S02]  /*5180*/  LEA.HI.X R217, R222, R21, R218, 0x1, P0 ;  /* 0x00000015ded97211 */ /* 0x000fe400000f0cda */
[----:B------:R-:W-:-:S13]  /*5190*/  ISETP.GT.AND P0, PT, R0, RZ, P1 ;  /* 0x000000ff0000720c */ /* 0x000fda0000f04270 */
[----:B------:R-:W-:Y:S05]  /*51a0*/  @!P0 BRA `(.L_x_62) ;  /* 0x0000000000048947 */ /* 0x000fea0003800000 */
[----:B------:R2:W5:Y:S02]  /*51b0*/  LDG.E.LTC128B.U16 R20, desc[UR36][R14.64+0x42] ;  /* 0x000042240e147981 */ /* 0x000564000c1e1520 */
.L_x_62:
[----:B------:R-:W-:Y:S05]  /*51c0*/  BSYNC B1 ;  /* 0x0000000000017941 */ /* 0x000fea0003800000 */
.L_x_61:
        /* <DEDUP_REMOVED lines=10> */
.L_x_64:
[----:B------:R-:W-:Y:S05]  /*5270*/  BSYNC B1 ;  /* 0x0000000000017941 */ /* 0x000fea0003800000 */
.L_x_63:
        /* <DEDUP_REMOVED lines=10> */
.L_x_66:
[----:B------:R-:W-:Y:S05]  /*5320*/  BSYNC B1 ;  /* 0x0000000000017941 */ /* 0x000fea0003800000 */
.L_x_65:
        /* <DEDUP_REMOVED lines=13> */
.L_x_68:
[----:B------:R-:W-:Y:S05]  /*5400*/  BSYNC B1 ;  /* 0x0000000000017941 */ /* 0x000fea0003800000 */
.L_x_67:
        /* <DEDUP_REMOVED lines=13> */
.L_x_70:
[----:B------:R-:W-:Y:S05]  /*54e0*/  BSYNC B1 ;  /* 0x0000000000017941 */ /* 0x000fea0003800000 */
.L_x_69:
        /* <DEDUP_REMOVED lines=10> */
.L_x_72:
[----:B------:R-:W-:Y:S05]  /*5590*/  BSYNC B1 ;  /* 0x0000000000017941 */ /* 0x000fea0003800000 */
.L_x_71:
        /* <DEDUP_REMOVED lines=10> */
.L_x_74:
[----:B------:R-:W-:Y:S05]  /*5640*/  BSYNC B1 ;  /* 0x0000000000017941 */ /* 0x000fea0003800000 */
.L_x_73:
        /* <DEDUP_REMOVED lines=13> */
.L_x_76:
[----:B------:R-:W-:Y:S05]  /*5720*/  BSYNC B1 ;  /* 0x0000000000017941 */ /* 0x000fea0003800000 */
.L_x_75:
        /* <DEDUP_REMOVED lines=13> */
.L_x_78:
[----:B------:R-:W-:Y:S05]  /*5800*/  BSYNC B1 ;  /* 0x0000000000017941 */ /* 0x000fea0003800000 */
.L_x_77:
        /* <DEDUP_REMOVED lines=10> */
.L_x_80:
[----:B------:R-:W-:Y:S05]  /*58b0*/  BSYNC B1 ;  /* 0x0000000000017941 */ /* 0x000fea0003800000 */
.L_x_79:
        /* <DEDUP_REMOVED lines=10> */
.L_x_82:
[----:B------:R-:W-:Y:S05]  /*5960*/  BSYNC B1 ;  /* 0x0000000000017941 */ /* 0x000fea0003800000 */
.L_x_81:
        /* <DEDUP_REMOVED lines=13> */
.L_x_84:
[----:B------:R-:W-:Y:S05]  /*5a40*/  BSYNC B1 ;  /* 0x0000000000017941 */ /* 0x000fea0003800000 */
.L_x_83:
        /* <DEDUP_REMOVED lines=13> */
.L_x_86:
[----:B------:R-:W-:Y:S05]  /*5b20*/  BSYNC B1 ;  /* 0x0000000000017941 */ /* 0x000fea0003800000 */
.L_x_85:
        /* <DEDUP_REMOVED lines=10> */
.L_x_88:
[----:B------:R-:W-:Y:S05]  /*5bd0*/  BSYNC B1 ;  /* 0x0000000000017941 */ /* 0x000fea0003800000 */
.L_x_87:
        /* <DEDUP_REMOVED lines=10> */
.L_x_90:
[----:B------:R-:W-:Y:S05]  /*5c80*/  BSYNC B1 ;  /* 0x0000000000017941 */ /* 0x000fea0003800000 */
.L_x_89:
        /* <DEDUP_REMOVED lines=13> */
.L_x_92:
[----:B------:R-:W-:Y:S05]  /*5d60*/  BSYNC B1 ;  /* 0x0000000000017941 */ /* 0x000fea0003800000 */
.L_x_91:
        /* <DEDUP_REMOVED lines=13> */
.L_x_94:
[----:B------:R-:W-:Y:S05]  /*5e40*/  BSYNC B1 ;  /* 0x0000000000017941 */ /* 0x000fea0003800000 */
.L_x_93:
        /* <DEDUP_REMOVED lines=10> */
.L_x_96:
[----:B------:R-:W-:Y:S05]  /*5ef0*/  BSYNC B1 ;  /* 0x0000000000017941 */ /* 0x000fea0003800000 */
.L_x_95:
        /* <DEDUP_REMOVED lines=10> */
.L_x_98:
[----:B------:R-:W-:Y:S05]  /*5fa0*/  BSYNC B1 ;  /* 0x0000000000017941 */ /* 0x000fea0003800000 */
.L_x_97:
        /* <DEDUP_REMOVED lines=13> */
.L_x_100:
[----:B------:R-:W-:Y:S05]  /*6080*/  BSYNC B1 ;  /* 0x0000000000017941 */ /* 0x000fea0003800000 */
.L_x_99:
        /* <DEDUP_REMOVED lines=13> */
.L_x_102:
[----:B------:R-:W-:Y:S05]  /*6160*/  BSYNC B1 ;  /* 0x0000000000017941 */ /* 0x000fea0003800000 */
.L_x_101:
        /* <DEDUP_REMOVED lines=10> */
.L_x_104:
[----:B------:R-:W-:Y:S05]  /*6210*/  BSYNC B1 ;  /* 0x0000000000017941 */ /* 0x000fea0003800000 */
.L_x_103:
        /* <DEDUP_REMOVED lines=10> */
.L_x_106:
[----:B------:R-:W-:Y:S05]  /*62c0*/  BSYNC B1 ;  /* 0x0000000000017941 */ /* 0x000fea0003800000 */
.L_x_105:
        /* <DEDUP_REMOVED lines=13> */
.L_x_108:
[----:B------:R-:W-:Y:S05]  /*63a0*/  BSYNC B1 ;  /* 0x0000000000017941 */ /* 0x000fea0003800000 */
.L_x_107:
        /* <DEDUP_REMOVED lines=13> */
.L_x_110:
[----:B------:R-:W-:Y:S05]  /*6480*/  BSYNC B1 ;  /* 0x0000000000017941 */ /* 0x000fea0003800000 */
.L_x_109:
        /* <DEDUP_REMOVED lines=10> */
.L_x_112:
[----:B------:R-:W-:Y:S05]  /*6530*/  BSYNC B1 ;  /* 0x0000000000017941 */ /* 0x000fea0003800000 */
.L_x_111:
        /* <DEDUP_REMOVED lines=10> */
.L_x_114:
[----:B------:R-:W-:Y:S05]  /*65e0*/  BSYNC B1 ;  /* 0x0000000000017941 */ /* 0x000fea0003800000 */
.L_x_113:
        /* <DEDUP_REMOVED lines=13> */
.L_x_116:
[----:B------:R-:W-:Y:S05]  /*66c0*/  BSYNC B1 ;  /* 0x0000000000017941 */ /* 0x000fea0003800000 */
.L_x_115:
        /* <DEDUP_REMOVED lines=13> */
.L_x_118:
[----:B------:R-:W-:Y:S05]  /*67a0*/  BSYNC B1 ;  /* 0x0000000000017941 */ /* 0x000fea0003800000 */
.L_x_117:
        /* <DEDUP_REMOVED lines=10> */
.L_x_120:
[----:B------:R-:W-:Y:S05]  /*6850*/  BSYNC B1 ;  /* 0x0000000000017941 */ /* 0x000fea0003800000 */
.L_x_119:
        /* <DEDUP_REMOVED lines=10> */
.L_x_122:
[----:B------:R-:W-:Y:S05]  /*6900*/  BSYNC B1 ;  /* 0x0000000000017941 */ /* 0x000fea0003800000 */
.L_x_121:
        /* <DEDUP_REMOVED lines=13> */
.L_x_124:
[----:B------:R-:W-:Y:S05]  /*69e0*/  BSYNC B1 ;  /* 0x0000000000017941 */ /* 0x000fea0003800000 */
.L_x_123:
        /* <DEDUP_REMOVED lines=13> */
.L_x_126:
[----:B------:R-:W-:Y:S05]  /*6ac0*/  BSYNC B1 ;  /* 0x0000000000017941 */ /* 0x000fea0003800000 */
.L_x_125:
        /* <DEDUP_REMOVED lines=10> */
.L_x_128:
[----:B------:R-:W-:Y:S05]  /*6b70*/  BSYNC B1 ;  /* 0x0000000000017941 */ /* 0x000fea0003800000 */
.L_x_127:
        /* <DEDUP_REMOVED lines=10> */
.L_x_130:
[----:B------:R-:W-:Y:S05]  /*6c20*/  BSYNC B1 ;  /* 0x0000000000017941 */ /* 0x000fea0003800000 */
.L_x_129:
        /* <DEDUP_REMOVED lines=13> */
.L_x_132:
[----:B------:R-:W-:Y:S05]  /*6d00*/  BSYNC B1 ;  /* 0x0000000000017941 */ /* 0x000fea0003800000 */
.L_x_131:
        /* <DEDUP_REMOVED lines=13> */
.L_x_134:
[----:B------:R-:W-:Y:S05]  /*6de0*/  BSYNC B1 ;  /* 0x0000000000017941 */ /* 0x000fea0003800000 */
.L_x_133:
        /* <DEDUP_REMOVED lines=10> */
.L_x_136:
[----:B------:R-:W-:Y:S05]  /*6e90*/  BSYNC B1 ;  /* 0x0000000000017941 */ /* 0x000fea0003800000 */
.L_x_135:
        /* <DEDUP_REMOVED lines=10> */
.L_x_138:
[----:B------:R-:W-:Y:S05]  /*6f40*/  BSYNC B1 ;  /* 0x0000000000017941 */ /* 0x000fea0003800000 */
.L_x_137:
        /* <DEDUP_REMOVED lines=13> */
.L_x_140:
[----:B------:R-:W-:Y:S05]  /*7020*/  BSYNC B1 ;  /* 0x0000000000017941 */ /* 0x000fea0003800000 */
.L_x_139:
        /* <DEDUP_REMOVED lines=13> */
.L_x_142:
[----:B------:R-:W-:Y:S05]  /*7100*/  BSYNC B1 ;  /* 0x0000000000017941 */ /* 0x000fea0003800000 */
.L_x_141:
        /* <DEDUP_REMOVED lines=10> */
.L_x_144:
[----:B------:R-:W-:Y:S05]  /*71b0*/  BSYNC B1 ;  /* 0x0000000000017941 */ /* 0x000fea0003800000 */
.L_x_143:
        /* <DEDUP_REMOVED lines=10> */
.L_x_146:
[----:B------:R-:W-:Y:S05]  /*7260*/  BSYNC B1 ;  /* 0x0000000000017941 */ /* 0x000fea0003800000 */
.L_x_145:
        /* <DEDUP_REMOVED lines=13> */
.L_x_148:
[----:B------:R-:W-:Y:S05]  /*7340*/  BSYNC B1 ;  /* 0x0000000000017941 */ /* 0x000fea0003800000 */
.L_x_147:
        /* <DEDUP_REMOVED lines=13> */
.L_x_150:
[----:B------:R-:W-:Y:S05]  /*7420*/  BSYNC B1 ;  /* 0x0000000000017941 */ /* 0x000fea0003800000 */
.L_x_149:
        /* <DEDUP_REMOVED lines=10> */
.L_x_152:
[----:B------:R-:W-:Y:S05]  /*74d0*/  BSYNC B1 ;  /* 0x0000000000017941 */ /* 0x000fea0003800000 */
.L_x_151:
        /* <DEDUP_REMOVED lines=10> */
.L_x_154:
[----:B------:R-:W-:Y:S05]  /*7580*/  BSYNC B1 ;  /* 0x0000000000017941 */ /* 0x000fea0003800000 */
.L_x_153:
        /* <DEDUP_REMOVED lines=13> */
.L_x_156:
[----:B------:R-:W-:Y:S05]  /*7660*/  BSYNC B1 ;  /* 0x0000000000017941 */ /* 0x000fea0003800000 */
.L_x_155:
        /* <DEDUP_REMOVED lines=13> */
.L_x_158:
[----:B------:R-:W-:Y:S05]  /*7740*/  BSYNC B1 ;  /* 0x0000000000017941 */ /* 0x000fea0003800000 */
.L_x_157:
        /* <DEDUP_REMOVED lines=10> */
.L_x_160:
[----:B------:R-:W-:Y:S05]  /*77f0*/  BSYNC B1 ;  /* 0x0000000000017941 */ /* 0x000fea0003800000 */
.L_x_159:
        /* <DEDUP_REMOVED lines=10> */
.L_x_162:
[----:B------:R-:W-:Y:S05]  /*78a0*/  BSYNC B1 ;  /* 0x0000000000017941 */ /* 0x000fea0003800000 */
.L_x_161:
        /* <DEDUP_REMOVED lines=13> */
.L_x_164:
[----:B------:R-:W-:Y:S05]  /*7980*/  BSYNC B1 ;  /* 0x0000000000017941 */ /* 0x000fea0003800000 */
.L_x_163:
        /* <DEDUP_REMOVED lines=13> */
.L_x_166:
[----:B------:R-:W-:Y:S05]  /*7a60*/  BSYNC B1 ;  /* 0x0000000000017941 */ /* 0x000fea0003800000 */
.L_x_165:
        /* <DEDUP_REMOVED lines=10> */
.L_x_168:
[----:B------:R-:W-:Y:S05]  /*7b10*/  BSYNC B1 ;  /* 0x0000000000017941 */ /* 0x000fea0003800000 */
.L_x_167:
        /* <DEDUP_REMOVED lines=10> */
.L_x_170:
[----:B------:R-:W-:Y:S05]  /*7bc0*/  BSYNC B1 ;  /* 0x0000000000017941 */ /* 0x000fea0003800000 */
.L_x_169:
        /* <DEDUP_REMOVED lines=13> */
.L_x_172:
[----:B------:R-:W-:Y:S05]  /*7ca0*/  BSYNC B1 ;  /* 0x0000000000017941 */ /* 0x000fea0003800000 */
.L_x_171:
        /* <DEDUP_REMOVED lines=13> */
.L_x_174:
[----:B------:R-:W-:Y:S05]  /*7d80*/  BSYNC B1 ;  /* 0x0000000000017941 */ /* 0x000fea0003800000 */
.L_x_173:
        /* <DEDUP_REMOVED lines=10> */
.L_x_176:
[----:B------:R-:W-:Y:S05]  /*7e30*/  BSYNC B1 ;  /* 0x0000000000017941 */ /* 0x000fea0003800000 */
.L_x_175:
        /* <DEDUP_REMOVED lines=10> */
.L_x_178:
[----:B------:R-:W-:Y:S05]  /*7ee0*/  BSYNC B1 ;  /* 0x0000000000017941 */ /* 0x000fea0003800000 */
.L_x_177:
        /* <DEDUP_REMOVED lines=13> */
.L_x_180:
[----:B------:R-:W-:Y:S05]  /*7fc0*/  BSYNC B1 ;  /* 0x0000000000017941 */ /* 0x000fea0003800000 */
.L_x_179:
        /* <DEDUP_REMOVED lines=13> */
.L_x_182:
[----:B------:R-:W-:Y:S05]  /*80a0*/  BSYNC B1 ;  /* 0x0000000000017941 */ /* 0x000fea0003800000 */
.L_x_181:
        /* <DEDUP_REMOVED lines=10> */
.L_x_184:
[----:B------:R-:W-:Y:S05]  /*8150*/  BSYNC B1 ;  /* 0x0000000000017941 */ /* 0x000fea0003800000 */
.L_x_183:
        /* <DEDUP_REMOVED lines=10> */
.L_x_186:
[----:B------:R-:W-:Y:S05]  /*8200*/  BSYNC B1 ;  /* 0x0000000000017941 */ /* 0x000fea0003800000 */
.L_x_185:
        /* <DEDUP_REMOVED lines=13> */
.L_x_188:
[----:B------:R-:W-:Y:S05]  /*82e0*/  BSYNC B1 ;  /* 0x0000000000017941 */ /* 0x000fea0003800000 */
.L_x_187:
        /* <DEDUP_REMOVED lines=13> */
.L_x_190:
[----:B------:R-:W-:Y:S05]  /*83c0*/  BSYNC B1 ;  /* 0x0000000000017941 */ /* 0x000fea0003800000 */
.L_x_189:
        /* <DEDUP_REMOVED lines=10> */
.L_x_192:
[----:B------:R-:W-:Y:S05]  /*8470*/  BSYNC B1 ;  /* 0x0000000000017941 */ /* 0x000fea0003800000 */
.L_x_191:
        /* <DEDUP_REMOVED lines=10> */
.L_x_194:
[----:B------:R-:W-:Y:S05]  /*8520*/  BSYNC B1 ;  /* 0x0000000000017941 */ /* 0x000fea0003800000 */
.L_x_193:
        /* <DEDUP_REMOVED lines=13> */
.L_x_196:
[----:B------:R-:W-:Y:S05]  /*8600*/  BSYNC B1 ;  /* 0x0000000000017941 */ /* 0x000fea0003800000 */
.L_x_195:
        /* <DEDUP_REMOVED lines=13> */
.L_x_198:
[----:B------:R-:W-:Y:S05]  /*86e0*/  BSYNC B1 ;  /* 0x0000000000017941 */ /* 0x000fea0003800000 */
.L_x_197:
        /* <DEDUP_REMOVED lines=10> */
.L_x_200:
[----:B------:R-:W-:Y:S05]  /*8790*/  BSYNC B1 ;  /* 0x0000000000017941 */ /* 0x000fea0003800000 */
.L_x_199:
        /* <DEDUP_REMOVED lines=10> */
.L_x_202:
[----:B------:R-:W-:Y:S05]  /*8840*/  BSYNC B1 ;  /* 0x0000000000017941 */ /* 0x000fea0003800000 */
.L_x_201:
[----:B------:R-:W3:Y:S01]  /*8850*/  LDL.LU R23, [R1+0x2dc] ;  /* 0x0002dc0001177983 */ /* 0x000ee20000300800 */
[----:B-----5:R-:W-:Y:S01]  /*8860*/  IMAD.U32 R21, R20, 0x10000, RZ ;  /* 0x0001000014157824 */ /* 0x020fe200078e00ff */
[----:B------:R-:W-:Y:S01]  /*8870*/  ISETP.GT.AND P3, PT, R3, 0xb0, PT ;  /* 0x000000b00300780c */ /* 0x000fe20003f64270 */
[----:B------:R-:W-:Y:S02]  /*8880*/  BSSY B1, `(.L_x_203) ;  /* 0x0000008000017945 */ /* 0x000fe40003800000 */
[----:B------:R-:W-:-:S04]  /*8890*/  FMUL R21, R21, R16 ;  /* 0x0000001015157220 */ /* 0x000fc80000400000 */
[----:B---3--:R-:W-:-:S05]  /*88a0*/  FFMA R21, R23, R2, R21 ;  /* 0x0000000217157223 */ /* 0x008fca0000000015 */
[----:B------:R-:W-:-:S05]  /*88b0*/  F2FP.BF16.F32.PACK_AB R21, RZ, R21 ;  /* 0x00000015ff15723e */ /* 0x000fca00000010ff */
[----:B------:R3:W-:Y:S01]  /*88c0*/  @P0 STG.E.U16 desc[UR36][R6.64+0x152], R21 ;  /* 0x0001521506000986 */ /* 0x0007e2000c101524 */
[----:B------:R-:W-:-:S13]  /*88d0*/  ISETP.GT.AND P0, PT, R0, RZ, P3 ;  /* 0x000000ff0000720c */ /* 0x000fda0001f04270 */
[----:B---3--:R-:W-:Y:S05]  /*88e0*/  @!P0 BRA `(.L_x_204) ;  /* 0x0000000000048947 */ /* 0x008fea0003800000 */
[----:B------:R3:W5:Y:S02]  /*88f0*/  LDG.E.LTC128B.U16 R20, desc[UR36][R14.64+0x160] ;  /* 0x000160240e147981 */ /* 0x000764000c1e1520 */
.L_x_204:
[----:B------:R-:W-:Y:S05]  /*8900*/  BSYNC B1 ;  /* 0x0000000000017941 */ /* 0x000fea0003800000 */
.L_x_203:
[----:B------:R-:W2:Y:S01]  /*8910*/  LDL.LU R23, [R1+0x2e0] ;  /* 0x0002e00001177983 */ /* 0x000ea20000300800 */
[----:B-----5:R-:W-:Y:S01]  /*8920*/  IMAD.U32 R21, R20, 0x10000, RZ ;  /* 0x0001000014157824 */ /* 0x020fe200078e00ff */
[----:B------:R-:W-:Y:S01]  /*8930*/  ISETP.GT.AND P2, PT, R3, 0xb1, PT ;  /* 0x000000b10300780c */ /* 0x000fe20003f44270 */
[----:B------:R-:W-:Y:S02]  /*8940*/  BSSY B1, `(.L_x_205) ;  /* 0x0000008000017945 */ /* 0x000fe40003800000 */
[----:B------:R-:W-:-:S04]  /*8950*/  FMUL R21, R21, R16 ;  /* 0x0000001015157220 */ /* 0x000fc80000400000 */
[----:B--2---:R-:W-:-:S05]  /*8960*/  FFMA R21, R23, R2, R21 ;  /* 0x0000000217157223 */ /* 0x004fca0000000015 */
[----:B------:R-:W-:-:S05]  /*8970*/  F2FP.BF16.F32.PACK_AB R21, RZ, R21 ;  /* 0x00000015ff15723e */ /* 0x000fca00000010ff */
[----:B------:R2:W-:Y:S01]  /*8980*/  @P0 STG.E.U16 desc[UR36][R4.64+0x160], R21 ;  /* 0x0001601504000986 */ /* 0x0005e2000c101524 */
[----:B------:R-:W-:-:S13]  /*8990*/  ISETP.GT.AND P0, PT, R0, RZ, P2 ;  /* 0x000000ff0000720c */ /* 0x000fda0001704270 */
[----:B--2---:R-:W-:Y:S05]  /*89a0*/  @!P0 BRA `(.L_x_206) ;  /* 0x0000000000048947 */ /* 0x004fea0003800000 */
[----:B------:R2:W5:Y:S02]  /*89b0*/  LDG.E.LTC128B.U16 R20, desc[UR36][R14.64+0x162] ;  /* 0x000162240e147981 */ /* 0x000564000c1e1520 */
.L_x_206:
[----:B------:R-:W-:Y:S05]  /*89c0*/  BSYNC B1 ;  /* 0x0000000000017941 */ /* 0x000fea0003800000 */
.L_x_205:
        /* <DEDUP_REMOVED lines=10> */
.L_x_208:
[----:B------:R-:W-:Y:S05]  /*8a70*/  BSYNC B1 ;  /* 0x0000000000017941 */ /* 0x000fea0003800000 */
.L_x_207:
        /* <DEDUP_REMOVED lines=10> */
.L_x_210:
[----:B------:R-:W-:Y:S05]  /*8b20*/  BSYNC B1 ;  /* 0x0000000000017941 */ /* 0x000fea0003800000 */
.L_x_209:
        /* <DEDUP_REMOVED lines=11> */
.L_x_212:
[----:B------:R-:W-:Y:S05]  /*8be0*/  BSYNC B1 ;  /* 0x0000000000017941 */ /* 0x000fea0003800000 */
.L_x_211:
[----:B------:R-:W2:Y:S01]  /*8bf0*/  LDL.LU R23, [R1+0x2f0] ;  /* 0x0002f00001177983 */ /* 0x000ea20000300800 */
[----:B-----5:R-:W-:Y:S01]  /*8c00*/  IMAD.U32 R21, R20, 0x10000, RZ ;  /* 0x0001000014157824 */ /* 0x020fe200078e00ff */
[----:B------:R-:W-:Y:S03]  /*8c10*/  BSSY B1, `(.L_x_213) ;  /* 0x0000009000017945 */ /* 0x000fe60003800000 */
[----:B------:R-:W-:-:S04]  /*8c20*/  FMUL R21, R21, R16 ;  /* 0x0000001015157220 */ /* 0x000fc80000400000 */
[----:B--2---:R-:W-:-:S05]  /*8c30*/  FFMA R21, R23, R2, R21 ;  /* 0x0000000217157223 */ /* 0x004fca0000000015 */
[----:B------:R-:W-:-:S05]  /*8c40*/  F2FP.BF16.F32.PACK_AB R21, RZ, R21 ;  /* 0x00000015ff15723e */ /* 0x000fca00000010ff */
[----:B------:R2:W-:Y:S01]  /*8c50*/  @P0 STG.E.U16 desc[UR36][R4.64+0x170], R21 ;  /* 0x0001701504000986 */ /* 0x0005e2000c101524 */
[----:B------:R-:W-:-:S04]  /*8c60*/  ISETP.GT.AND P0, PT, R3, 0xb9, PT ;  /* 0x000000b90300780c */ /* 0x000fc80003f04270 */
[----:B------:R-:W-:-:S13]  /*8c70*/  ISETP.GT.AND P4, PT, R0, RZ, P0 ;  /* 0x000000ff0000720c */ /* 0x000fda0000784270 */
[----:B--2---:R-:W-:Y:S05]  /*8c80*/  @!P4 BRA `(.L_x_214) ;  /* 0x000000000004c947 */ /* 0x004fea0003800000 */
[----:B------:R2:W5:Y:S02]  /*8c90*/  LDG.E.LTC128B.U16 R20, desc[UR36][R14.64+0x172] ;  /* 0x000172240e147981 */ /* 0x000564000c1e1520 */
.L_x_214:
[----:B------:R-:W-:Y:S05]  /*8ca0*/  BSYNC B1 ;  /* 0x0000000000017941 */ /* 0x000fea0003800000 */
.L_x_213:
        /* <DEDUP_REMOVED lines=10> */
.L_x_216:
[----:B------:R-:W-:Y:S05]  /*8d50*/  BSYNC B1 ;  /* 0x0000000000017941 */ /* 0x000fea0003800000 */
.L_x_215:
        /* <DEDUP_REMOVED lines=10> */
.L_x_218:
[----:B------:R-:W-:Y:S05]  /*8e00*/  BSYNC B1 ;  /* 0x0000000000017941 */ /* 0x000fea0003800000 */
.L_x_217:
[----:B------:R-:W3:Y:S01]  /*8e10*/  LDL.LU R219, [R1+0x2fc] ;  /* 0x0002fc0001db7983 */ /* 0x000ee20000300800 */
[----:B-----5:R-:W-:Y:S01]  /*8e20*/  IMAD.U32 R21, R20, 0x10000, RZ ;  /* 0x0001000014157824 */ /* 0x020fe200078e00ff */
[----:B------:R-:W-:Y:S02]  /*8e30*/  SHF.L.U64.HI R19, R18, 0x8, R19 ;  /* 0x0000000812137819 */ /* 0x000fe40000010213 */
[----:B------:R-:W-:Y:S01]  /*8e40*/  PRMT R23, R20, 0x7610, R23 ;  /* 0x0000761014177816 */ /* 0x000fe20000000017 */
[----:B------:R-:W-:Y:S01]  /*8e50*/  FMUL R21, R21, R16 ;  /* 0x0000001015157220 */ /* 0x000fe20000400000 */
[----:B------:R-:W4:Y:S03]  /*8e60*/  LDL.LU R218, [R1] ;  /* 0x0000000001da7983 */ /* 0x000f260000300800 */
[----:B---3--:R-:W-:-:S05]  /*8e70*/  FFMA R21, R219, R2, R21 ;  /* 0x00000002db157223 */ /* 0x008fca0000000015 */
[----:B------:R-:W-:-:S05]  /*8e80*/  F2FP.BF16.F32.PACK_AB R21, RZ, R21 ;  /* 0x00000015ff15723e */ /* 0x000fca00000010ff */
[----:B------:R3:W-:Y:S01]  /*8e90*/  @P4 STG.E.U16 desc[UR36][R6.64+0x172], R21 ;  /* 0x0001721506004986 */ /* 0x0007e2000c101524 */
[----:B------:R-:W-:-:S05]  /*8ea0*/  LEA R18, P4, R18, R4, 0x8 ;  /* 0x0000000412127211 */ /* 0x000fca00078840ff */
[----:B------:R-:W-:Y:S01]  /*8eb0*/  IMAD.X R19, R19, 0x1, R5, P4 ;  /* 0x0000000113137824 */ /* 0x000fe200020e0605 */
[----:B------:R-:W-:-:S13]  /*8ec0*/  ISETP.GT.AND P4, PT, R0, 0x80, P5 ;  /* 0x000000800000780c */ /* 0x000fda0002f84270 */
[----:B------:R-:W2:Y:S01]  /*8ed0*/  @P4 LDG.E.LTC128B.U16 R23, desc[UR36][R230.64] ;  /* 0x00000024e6174981 */ /* 0x000ea2000c1e1520 */
[----:B------:R-:W-:Y:S01]  /*8ee0*/  BSSY B1, `(.L_x_219) ;  /* 0x000000a000017945 */ /* 0x000fe20003800000 */
[----:B--2---:R-:W-:-:S04]  /*8ef0*/  IMAD.U32 R20, R23, 0x10000, RZ ;  /* 0x0001000017147824 */ /* 0x004fc800078e00ff */
[----:B------:R-:W-:-:S04]  /*8f00*/  FMUL R20, R20, R16 ;  /* 0x0000001014147220 */ /* 0x000fc80000400000 */
[----:B----4-:R-:W-:-:S05]  /*8f10*/  FFMA R20, R218, R2, R20 ;  /* 0x00000002da147223 */ /* 0x010fca0000000014 */
[----:B------:R-:W-:-:S05]  /*8f20*/  F2FP.BF16.F32.PACK_AB R20, RZ, R20 ;  /* 0x00000014ff14723e */ /* 0x000fca00000010ff */
[----:B------:R3:W-:Y:S01]  /*8f30*/  @P4 STG.E.U16 desc[UR36][R18.64], R20 ;  /* 0x0000001412004986 */ /* 0x0007e2000c101524 */
[----:B------:R-:W-:-:S04]  /*8f40*/  LOP3.LUT P4, RZ, R17, 0x2, RZ, 0xc0, !PT ;  /* 0x0000000211ff7812 */ /* 0x000fc8000788c0ff */
[----:B------:R-:W-:-:S13]  /*8f50*/  ISETP.GT.AND P4, PT, R0, 0x80, P4 ;  /* 0x000000800000780c */ /* 0x000fda0002784270 */
[----:B---3--:R-:W-:Y:S05]  /*8f60*/  @!P4 BRA `(.L_x_220) ;  /* 0x000000000004c947 */ /* 0x008fea0003800000 */
[----:B------:R2:W5:Y:S02]  /*8f70*/  LDG.E.LTC128B.U16 R23, desc[UR36][R10.64+0x2] ;  /* 0x000002240a177981 */ /* 0x000564000c1e1520 */
.L_x_220:
[----:B------:R-:W-:Y:S05]  /*8f80*/  BSYNC B1 ;  /* 0x0000000000017941 */ /* 0x000fea0003800000 */
.L_x_219:
[----:B------:R-:W3:Y:S01]  /*8f90*/  LDL.LU R21, [R1+0x4] ;  /* 0x0000040001157983 */ /* 0x000ee20000300800 */
[----:B-----5:R-:W-:Y:S01]  /*8fa0*/  IMAD.U32 R20, R23, 0x10000, RZ ;  /* 0x0001000017147824 */ /* 0x020fe200078e00ff */
[----:B------:R-:W-:Y:S01]  /*8fb0*/  ISETP.GT.AND P5, PT, R0, 0x88, P5 ;  /* 0x000000880000780c */ /* 0x000fe20002fa4270 */
[----:B------:R-:W-:Y:S02]  /*8fc0*/  BSSY B1, `(.L_x_221) ;  /* 0x0000009000017945 */ /* 0x000fe40003800000 */
[----:B------:R-:W-:-:S04]  /*8fd0*/  FMUL R20, R20, R16 ;  /* 0x0000001014147220 */ /* 0x000fc80000400000 */
[----:B---3--:R-:W-:-:S05]  /*8fe0*/  FFMA R20, R21, R2, R20 ;  /* 0x0000000215147223 */ /* 0x008fca0000000014 */
[----:B------:R-:W-:-:S05]  /*8ff0*/  F2FP.BF16.F32.PACK_AB R20, RZ, R20 ;  /* 0x00000014ff14723e */ /* 0x000fca00000010ff */
[----:B------:R3:W-:Y:S02]  /*9000*/  @P4 STG.E.U16 desc[UR36][R18.64+0x2], R20 ;  /* 0x0000021412004986 */ /* 0x0007e4000c101524 */
[----:B---3--:R-:W-:-:S05]  /*9010*/  IADD3 R20, P4, R18, R233, RZ ;  /* 0x000000e912147210 */ /* 0x008fca0007f9e0ff */
[----:B------:R-:W-:Y:S01]  /*9020*/  IMAD.X R21, R19, 0x1, R232, P4 ;  /* 0x0000000113157824 */ /* 0x000fe200020e06e8 */
[----:B------:R-:W-:Y:S07]  /*9030*/  @!P5 BRA `(.L_x_222) ;  /* 0x000000000004d947 */ /* 0x000fee0003800000 */
[----:B------:R3:W5:Y:S02]  /*9040*/  LDG.E.LTC128B.U16 R23, desc[UR36][R216.64] ;  /* 0x00000024d8177981 */ /* 0x000764000c1e1520 */
.L_x_222:
[----:B------:R-:W-:Y:S05]  /*9050*/  BSYNC B1 ;  /* 0x0000000000017941 */ /* 0x000fea0003800000 */
.L_x_221:
[----:B---3--:R-:W3:Y:S01]  /*9060*/  LDL.LU R217, [R1+0x8] ;  /* 0x0000080001d97983 */ /* 0x008ee20000300800 */
[----:B-----5:R-:W-:Y:S01]  /*9070*/  IMAD.U32 R216, R23, 0x10000, RZ ;  /* 0x0001000017d87824 */ /* 0x020fe200078e00ff */
[----:B------:R-:W-:Y:S01]  /*9080*/  LOP3.LUT P4, RZ, R17, 0x2, RZ, 0xc0, !PT ;  /* 0x0000000211ff7812 */ /* 0x000fe2000788c0ff */
[----:B------:R-:W-:Y:S02]  /*9090*/  BSSY B1, `(.L_x_223) ;  /* 0x0000008000017945 */ /* 0x000fe40003800000 */
[----:B------:R-:W-:Y:S01]  /*90a0*/  FMUL R216, R216, R16 ;  /* 0x00000010d8d87220 */ /* 0x000fe20000400000 */
[----:B------:R-:W-:-:S03]  /*90b0*/  ISETP.GT.AND P4, PT, R0, 0x88, P4 ;  /* 0x000000880000780c */ /* 0x000fc60002784270 */
[----:B---3--:R-:W-:-:S05]  /*90c0*/  FFMA R216, R217, R2, R216 ;  /* 0x00000002d9d87223 */ /* 0x008fca00000000d8 */
[----:B------:R-:W-:-:S05]  /*90d0*/  F2FP.BF16.F32.PACK_AB R216, RZ, R216 ;  /* 0x000000d8ffd8723e */ /* 0x000fca00000010ff */
[----:B------:R3:W-:Y:S01]  /*90e0*/  @P5 STG.E.U16 desc[UR36][R20.64], R216 ;  /* 0x000000d814005986 */ /* 0x0007e2000c101524 */
[----:B------:R-:W-:Y:S05]  /*90f0*/  @!P4 BRA `(.L_x_224) ;  /* 0x000000000004c947 */ /* 0x000fea0003800000 */
[----:B------:R4:W5:Y:S02]  /*9100*/  LDG.E.LTC128B.U16 R23, desc[UR36][R8.64+0x2] ;  /* 0x0000022408177981 */ /* 0x000964000c1e1520 */
.L_x_224:
[----:B------:R-:W-:Y:S05]  /*9110*/  BSYNC B1 ;  /* 0x0000000000017941 */ /* 0x000fea0003800000 */
.L_x_223:
[----:B------:R-:W2:Y:S01]  /*9120*/  LDL.LU R217, [R1+0xc] ;  /* 0x00000c0001d97983 */ /* 0x000ea20000300800 */
[----:B---3-5:R-:W-:Y:S01]  /*9130*/  IMAD.U32 R216, R23, 0x10000, RZ ;  /* 0x0001000017d87824 */ /* 0x028fe200078e00ff */
[----:B------:R-:W-:Y:S01]  /*9140*/  LOP3.LUT P5, RZ, R17, 0x4, RZ, 0xc0, !PT ;  /* 0x0000000411ff7812 */ /* 0x000fe200078ac0ff */
[----:B------:R-:W-:Y:S02]  /*9150*/  BSSY B1, `(.L_x_225) ;  /* 0x0000008000017945 */ /* 0x000fe40003800000 */
[----:B------:R-:W-:-:S04]  /*9160*/  FMUL R216, R216, R16 ;  /* 0x00000010d8d87220 */ /* 0x000fc80000400000 */
[----:B--2---:R-:W-:-:S05]  /*9170*/  FFMA R216, R217, R2, R216 ;  /* 0x00000002d9d87223 */ /* 0x004fca00000000d8 */
[----:B------:R-:W-:-:S05]  /*9180*/  F2FP.BF16.F32.PACK_AB R216, RZ, R216 ;  /* 0x000000d8ffd8723e */ /* 0x000fca00000010ff */
[----:B------:R2:W-:Y:S01]  /*9190*/  @P4 STG.E.U16 desc[UR36][R20.64+0x2], R216 ;  /* 0x000002d814004986 */ /* 0x0005e2000c101524 */
[----:B------:R-:W-:-:S13]  /*91a0*/  ISETP.GT.AND P4, PT, R0, 0x80, P5 ;  /* 0x000000800000780c */ /* 0x000fda0002f84270 */
[----:B--2---:R-:W-:Y:S05]  /*91b0*/  @!P4 BRA `(.L_x_226) ;  /* 0x000000000004c947 */ /* 0x004fea0003800000 */
[----:B------:R2:W5:Y:S02]  /*91c0*/  LDG.E.LTC128B.U16 R23, desc[UR36][R10.64+0x10] ;  /* 0x000010240a177981 */ /* 0x000564000c1e1520 */
.L_x_226:
[----:B------:R-:W-:Y:S05]  /*91d0*/  BSYNC B1 ;  /* 0x0000000000017941 */ /* 0x000fea0003800000 */
.L_x_225:
[----:B------:R-:W3:Y:S01]  /*91e0*/  LDL.LU R217, [R1+0x10] ;  /* 0x0000100001d97983 */ /* 0x000ee20000300800 */
[----:B-----5:R-:W-:Y:S01]  /*91f0*/  IMAD.U32 R216, R23, 0x10000, RZ ;  /* 0x0001000017d87824 */ /* 0x020fe200078e00ff */
[----:B------:R-:W-:Y:S01]  /*9200*/  LOP3.LUT P5, RZ, R17, 0x8, RZ, 0xc0, !PT ;  /* 0x0000000811ff7812 */ /* 0x000fe200078ac0ff */
[----:B------:R-:W-:Y:S02]  /*9210*/  BSSY B1, `(.L_x_227) ;  /* 0x0000008000017945 */ /* 0x000fe40003800000 */
[----:B------:R-:W-:-:S04]  /*9220*/  FMUL R216, R216, R16 ;  /* 0x00000010d8d87220 */ /* 0x000fc80000400000 */
[----:B---3--:R-:W-:-:S05]  /*9230*/  FFMA R216, R217, R2, R216 ;  /* 0x00000002d9d87223 */ /* 0x008fca00000000d8 */
[----:B------:R-:W-:-:S05]  /*9240*/  F2FP.BF16.F32.PACK_AB R216, RZ, R216 ;  /* 0x000000d8ffd8723e */ /* 0x000fca00000010ff */
[----:B------:R3:W-:Y:S01]  /*9250*/  @P4 STG.E.U16 desc[UR36][R18.64+0x10], R216 ;  /* 0x000010d812004986 */ /* 0x0007e2000c101524 */
[----:B------:R-:W-:-:S13]  /*9260*/  ISETP.GT.AND P4, PT, R0, 0x80, P5 ;  /* 0x000000800000780c */ /* 0x000fda0002f84270 */
[----:B---3--:R-:W-:Y:S05]  /*9270*/  @!P4 BRA `(.L_x_228) ;  /* 0x000000000004c947 */ /* 0x008fea0003800000 */
[----:B------:R3:W5:Y:S02]  /*9280*/  LDG.E.LTC128B.U16 R23, desc[UR36][R10.64+0x12] ;  /* 0x000012240a177981 */ /* 0x000764000c1e1520 */
.L_x_228:
[----:B------:R-:W-:Y:S05]  /*9290*/  BSYNC B1 ;  /* 0x0000000000017941 */ /* 0x000fea0003800000 */
.L_x_227:
[----:B------:R-:W2:Y:S01]  /*92a0*/  LDL.LU R217, [R1+0x14] ;  /* 0x0000140001d97983 */ /* 0x000ea20000300800 */
[----:B-----5:R-:W-:Y:S01]  /*92b0*/  IMAD.U32 R216, R23, 0x10000, RZ ;  /* 0x0001000017d87824 */ /* 0x020fe200078e00ff */
[----:B------:R-:W-:Y:S03]  /*92c0*/  BSSY B1, `(.L_x_229) ;  /* 0x0000009000017945 */ /* 0x000fe60003800000 */
[----:B------:R-:W-:-:S04]  /*92d0*/  FMUL R216, R216, R16 ;  /* 0x00000010d8d87220 */ /* 0x000fc80000400000 */
[----:B--2---:R-:W-:-:S05]  /*92e0*/  FFMA R216, R217, R2, R216 ;  /* 0x00000002d9d87223 */ /* 0x004fca00000000d8 */
[----:B------:R-:W-:-:S05]  /*92f0*/  F2FP.BF16.F32.PACK_AB R216, RZ, R216 ;  /* 0x000000d8ffd8723e */ /* 0x000fca00000010ff */
[----:B------:R2:W-:Y:S01]  /*9300*/  @P4 STG.E.U16 desc[UR36][R18.64+0x12], R216 ;  /* 0x000012d812004986 */ /* 0x0005e2000c101524 */
[----:B------:R-:W-:-:S04]  /*9310*/  LOP3.LUT P4, RZ, R17, 0x4, RZ, 0xc0, !PT ;  /* 0x0000000411ff7812 */ /* 0x000fc8000788c0ff */
[----:B------:R-:W-:-:S13]  /*9320*/  ISETP.GT.AND P4, PT, R0, 0x88, P4 ;  /* 0x000000880000780c */ /* 0x000fda0002784270 */
[----:B--2---:R-:W-:Y:S05]  /*9330*/  @!P4 BRA `(.L_x_230) ;  /* 0x000000000004c947 */ /* 0x004fea0003800000 */
[----:B------:R2:W5:Y:S02]  /*9340*/  LDG.E.LTC128B.U16 R23, desc[UR36][R8.64+0x10] ;  /* 0x0000102408177981 */ /* 0x000564000c1e1520 */
.L_x_230:
[----:B------:R-:W-:Y:S05]  /*9350*/  BSYNC B1 ;  /* 0x0000000000017941 */ /* 0x000fea0003800000 */
.L_x_229:
        /* <DEDUP_REMOVED lines=10> */
.L_x_232:
[----:B------:R-:W-:Y:S05]  /*9400*/  BSYNC B1 ;  /* 0x0000000000017941 */ /* 0x000fea0003800000 */
.L_x_231:
[----:B------:R-:W2:Y:S01]  /*9410*/  LDL.LU R217, [R1+0x1c] ;  /* 0x00001c0001d97983 */ /* 0x000ea20000300800 */
[----:B-----5:R-:W-:Y:S01]  /*9420*/  IMAD.U32 R216, R23, 0x10000, RZ ;  /* 0x0001000017d87824 */ /* 0x020fe200078e00ff */
        /* <DEDUP_REMOVED lines=9> */
.L_x_234:
[----:B------:R-:W-:Y:S05]  /*94c0*/  BSYNC B1 ;  /* 0x0000000000017941 */ /* 0x000fea0003800000 */
.L_x_233:
        /* <DEDUP_REMOVED lines=11> */
.L_x_236:
[----:B------:R-:W-:Y:S05]  /*9580*/  BSYNC B1 ;  /* 0x0000000000017941 */ /* 0x000fea0003800000 */
.L_x_235:
        /* <DEDUP_REMOVED lines=11> */
.L_x_238:
[----:B------:R-:W-:Y:S05]  /*9640*/  BSYNC B1 ;  /* 0x0000000000017941 */ /* 0x000fea0003800000 */
.L_x_237:
        /* <DEDUP_REMOVED lines=10> */
.L_x_240:
[----:B------:R-:W-:Y:S05]  /*96f0*/  BSYNC B1 ;  /* 0x0000000000017941 */ /* 0x000fea0003800000 */
.L_x_239:
        /* <DEDUP_REMOVED lines=11> */
.L_x_242:
[----:B------:R-:W-:Y:S05]  /*97b0*/  BSYNC B1 ;  /* 0x0000000000017941 */ /* 0x000fea0003800000 */
.L_x_241:
        /* <DEDUP_REMOVED lines=11> */
.L_x_244:
[----:B------:R-:W-:Y:S05]  /*9870*/  BSYNC B1 ;  /* 0x0000000000017941 */ /* 0x000fea0003800000 */
.L_x_243:
        /* <DEDUP_REMOVED lines=11> */
.L_x_246:
[----:B------:R-:W-:Y:S05]  /*9930*/  BSYNC B1 ;  /* 0x0000000000017941 */ /* 0x000fea0003800000 */
.L_x_245:
        /* <DEDUP_REMOVED lines=10> */
.L_x_248:
[----:B------:R-:W-:Y:S05]  /*99e0*/  BSYNC B1 ;  /* 0x0000000000017941 */ /* 0x000fea0003800000 */
.L_x_247:
        /* <DEDUP_REMOVED lines=11> */
.L_x_250:
[----:B------:R-:W-:Y:S05]  /*9aa0*/  BSYNC B1 ;  /* 0x0000000000017941 */ /* 0x000fea0003800000 */
.L_x_249:
        /* <DEDUP_REMOVED lines=11> */
.L_x_252:
[----:B------:R-:W-:Y:S05]  /*9b60*/  BSYNC B1 ;  /* 0x0000000000017941 */ /* 0x000fea0003800000 */
.L_x_251:
        /* <DEDUP_REMOVED lines=11> */
.L_x_254:
[----:B------:R-:W-:Y:S05]  /*9c20*/  BSYNC B1 ;  /* 0x0000000000017941 */ /* 0x000fea0003800000 */
.L_x_253:
        /* <DEDUP_REMOVED lines=10> */
.L_x_256:
[----:B------:R-:W-:Y:S05]  /*9cd0*/  BSYNC B1 ;  /* 0x0000000000017941 */ /* 0x000fea0003800000 */
.L_x_255:
        /* <DEDUP_REMOVED lines=11> */
.L_x_258:
[----:B------:R-:W-:Y:S05]  /*9d90*/  BSYNC B1 ;  /* 0x0000000000017941 */ /* 0x000fea0003800000 */
.L_x_257:
        /* <DEDUP_REMOVED lines=11> */
.L_x_260:
[----:B------:R-:W-:Y:S05]  /*9e50*/  BSYNC B1 ;  /* 0x0000000000017941 */ /* 0x000fea0003800000 */
.L_x_259:
        /* <DEDUP_REMOVED lines=11> */
.L_x_262:
[----:B------:R-:W-:Y:S05]  /*9f10*/  BSYNC B1 ;  /* 0x0000000000017941 */ /* 0x000fea0003800000 */
.L_x_261:
        /* <DEDUP_REMOVED lines=10> */
.L_x_264:
[----:B------:R-:W-:Y:S05]  /*9fc0*/  BSYNC B1 ;  /* 0x0000000000017941 */ /* 0x000fea0003800000 */
.L_x_263:
        /* <DEDUP_REMOVED lines=11> */
.L_x_266:
[----:B------:R-:W-:Y:S05]  /*a080*/  BSYNC B1 ;  /* 0x0000000000017941 */ /* 0x000fea0003800000 */
.L_x_265:
        /* <DEDUP_REMOVED lines=11> */
.L_x_268:
[----:B------:R-:W-:Y:S05]  /*a140*/  BSYNC B1 ;  /* 0x0000000000017941 */ /* 0x000fea0003800000 */
.L_x_267:
        /* <DEDUP_REMOVED lines=11> */
.L_x_270:
[----:B------:R-:W-:Y:S05]  /*a200*/  BSYNC B1 ;  /* 0x0000000000017941 */ /* 0x000fea0003800000 */
.L_x_269:
        /* <DEDUP_REMOVED lines=10> */
.L_x_272:
[----:B------:R-:W-:Y:S05]  /*a2b0*/  BSYNC B1 ;  /* 0x0000000000017941 */ /* 0x000fea0003800000 */
.L_x_271:
        /* <DEDUP_REMOVED lines=11> */
.L_x_274:
[----:B------:R-:W-:Y:S05]  /*a370*/  BSYNC B1 ;  /* 0x0000000000017941 */ /* 0x000fea0003800000 */
.L_x_273:
        /* <DEDUP_REMOVED lines=11> */
.L_x_276:
[----:B------:R-:W-:Y:S05]  /*a430*/  BSYNC B1 ;  /* 0x0000000000017941 */ /* 0x000fea0003800000 */
.L_x_275:
        /* <DEDUP_REMOVED lines=11> */
.L_x_278:
[----:B------:R-:W-:Y:S05]  /*a4f0*/  BSYNC B1 ;  /* 0x0000000000017941 */ /* 0x000fea0003800000 */
.L_x_277:
        /* <DEDUP_REMOVED lines=10> */
.L_x_280:
[----:B------:R-:W-:Y:S05]  /*a5a0*/  BSYNC B1 ;  /* 0x0000000000017941 */ /* 0x000fea0003800000 */
.L_x_279:
        /* <DEDUP_REMOVED lines=11> */
.L_x_282:
[----:B------:R-:W-:Y:S05]  /*a660*/  BSYNC B1 ;  /* 0x0000000000017941 */ /* 0x000fea0003800000 */
.L_x_281:
        /* <DEDUP_REMOVED lines=11> */
.L_x_284:
[----:B------:R-:W-:Y:S05]  /*a720*/  BSYNC B1 ;  /* 0x0000000000017941 */ /* 0x000fea0003800000 */
.L_x_283:
        /* <DEDUP_REMOVED lines=11> */
.L_x_286:
[----:B------:R-:W-:Y:S05]  /*a7e0*/  BSYNC B1 ;  /* 0x0000000000017941 */ /* 0x000fea0003800000 */
.L_x_285:
        /* <DEDUP_REMOVED lines=10> */
.L_x_288:
[----:B------:R-:W-:Y:S05]  /*a890*/  BSYNC B1 ;  /* 0x0000000000017941 */ /* 0x000fea0003800000 */
.L_x_287:
        /* <DEDUP_REMOVED lines=11> */
.L_x_290:
[----:B------:R-:W-:Y:S05]  /*a950*/  BSYNC B1 ;  /* 0x0000000000017941 */ /* 0x000fea0003800000 */
.L_x_289:
        /* <DEDUP_REMOVED lines=11> */
.L_x_292:
[----:B------:R-:W-:Y:S05]  /*aa10*/  BSYNC B1 ;  /* 0x0000000000017941 */ /* 0x000fea0003800000 */
.L_x_291:
        /* <DEDUP_REMOVED lines=11> */
.L_x_294:
[----:B------:R-:W-:Y:S05]  /*aad0*/  BSYNC B1 ;  /* 0x0000000000017941 */ /* 0x000fea0003800000 */
.L_x_293:
        /* <DEDUP_REMOVED lines=10> */
.L_x_296:
[----:B------:R-:W-:Y:S05]  /*ab80*/  BSYNC B1 ;  /* 0x0000000000017941 */ /* 0x000fea0003800000 */
.L_x_295:
        /* <DEDUP_REMOVED lines=11> */
.L_x_298:
[----:B------:R-:W-:Y:S05]  /*ac40*/  BSYNC B1 ;  /* 0x0000000000017941 */ /* 0x000fea0003800000 */
.L_x_297:
        /* <DEDUP_REMOVED lines=11> */
.L_x_300:
[----:B------:R-:W-:Y:S05]  /*ad00*/  BSYNC B1 ;  /* 0x0000000000017941 */ /* 0x000fea0003800000 */
.L_x_299:
        /* <DEDUP_REMOVED lines=11> */
.L_x_302:
[----:B------:R-:W-:Y:S05]  /*adc0*/  BSYNC B1 ;  /* 0x0000000000017941 */ /* 0x000fea0003800000 */
.L_x_301:
        /* <DEDUP_REMOVED lines=10> */
.L_x_304:
[----:B------:R-:W-:Y:S05]  /*ae70*/  BSYNC B1 ;  /* 0x0000000000017941 */ /* 0x000fea0003800000 */
.L_x_303:
        /* <DEDUP_REMOVED lines=11> */
.L_x_306:
[----:B------:R-:W-:Y:S05]  /*af30*/  BSYNC B1 ;  /* 0x0000000000017941 */ /* 0x000fea0003800000 */
.L_x_305:
        /* <DEDUP_REMOVED lines=11> */
.L_x_308:
[----:B------:R-:W-:Y:S05]  /*aff0*/  BSYNC B1 ;  /* 0x0000000000017941 */ /* 0x000fea0003800000 */
.L_x_307:
        /* <DEDUP_REMOVED lines=11> */
.L_x_310:
[----:B------:R-:W-:Y:S05]  /*b0b0*/  BSYNC B1 ;  /* 0x0000000000017941 */ /* 0x000fea0003800000 */
.L_x_309:
        /* <DEDUP_REMOVED lines=10> */
.L_x_312:
[----:B------:R-:W-:Y:S05]  /*b160*/  BSYNC B1 ;  /* 0x0000000000017941 */ /* 0x000fea0003800000 */
.L_x_311:
        /* <DEDUP_REMOVED lines=11> */
.L_x_314:
[----:B------:R-:W-:Y:S05]  /*b220*/  BSYNC B1 ;  /* 0x0000000000017941 */ /* 0x000fea0003800000 */
.L_x_313:
        /* <DEDUP_REMOVED lines=11> */
.L_x_316:
[----:B------:R-:W-:Y:S05]  /*b2e0*/  BSYNC B1 ;  /* 0x0000000000017941 */ /* 0x000fea0003800000 */
.L_x_315:
        /* <DEDUP_REMOVED lines=11> */
.L_x_318:
[----:B------:R-:W-:Y:S05]  /*b3a0*/  BSYNC B1 ;  /* 0x0000000000017941 */ /* 0x000fea0003800000 */
.L_x_317:
        /* <DEDUP_REMOVED lines=10> */
.L_x_320:
[----:B------:R-:W-:Y:S05]  /*b450*/  BSYNC B1 ;  /* 0x0000000000017941 */ /* 0x000fea0003800000 */
.L_x_319:
        /* <DEDUP_REMOVED lines=11> */
.L_x_322:
[----:B------:R-:W-:Y:S05]  /*b510*/  BSYNC B1 ;  /* 0x0000000000017941 */ /* 0x000fea0003800000 */
.L_x_321:
        /* <DEDUP_REMOVED lines=11> */
.L_x_324:
[----:B------:R-:W-:Y:S05]  /*b5d0*/  BSYNC B1 ;  /* 0x0000000000017941 */ /* 0x000fea0003800000 */
.L_x_323:
        /* <DEDUP_REMOVED lines=11> */
.L_x_326:
[----:B------:R-:W-:Y:S05]  /*b690*/  BSYNC B1 ;  /* 0x0000000000017941 */ /* 0x000fea0003800000 */
.L_x_325:
        /* <DEDUP_REMOVED lines=10> */
.L_x_328:
[----:B------:R-:W-:Y:S05]  /*b740*/  BSYNC B1 ;  /* 0x0000000000017941 */ /* 0x000fea0003800000 */
.L_x_327:
        /* <DEDUP_REMOVED lines=11> */
.L_x_330:
[----:B------:R-:W-:Y:S05]  /*b800*/  BSYNC B1 ;  /* 0x0000000000017941 */ /* 0x000fea0003800000 */
.L_x_329:
        /* <DEDUP_REMOVED lines=11> */
.L_x_332:
[----:B------:R-:W-:Y:S05]  /*b8c0*/  BSYNC B1 ;  /* 0x0000000000017941 */ /* 0x000fea0003800000 */
.L_x_331:
        /* <DEDUP_REMOVED lines=11> */
.L_x_334:
[----:B------:R-:W-:Y:S05]  /*b980*/  BSYNC B1 ;  /* 0x0000000000017941 */ /* 0x000fea0003800000 */
.L_x_333:
        /* <DEDUP_REMOVED lines=10> */
.L_x_336:
[----:B------:R-:W-:Y:S05]  /*ba30*/  BSYNC B1 ;  /* 0x0000000000017941 */ /* 0x000fea0003800000 */
.L_x_335:
        /* <DEDUP_REMOVED lines=11> */
.L_x_338:
[----:B------:R-:W-:Y:S05]  /*baf0*/  BSYNC B1 ;  /* 0x0000000000017941 */ /* 0x000fea0003800000 */
.L_x_337:
        /* <DEDUP_REMOVED lines=11> */
.L_x_340:
[----:B------:R-:W-:Y:S05]  /*bbb0*/  BSYNC B1 ;  /* 0x0000000000017941 */ /* 0x000fea0003800000 */
.L_x_339:
        /* <DEDUP_REMOVED lines=11> */
.L_x_342:
[----:B------:R-:W-:Y:S05]  /*bc70*/  BSYNC B1 ;  /* 0x0000000000017941 */ /* 0x000fea0003800000 */
.L_x_341:
        /* <DEDUP_REMOVED lines=10> */
.L_x_344:
[----:B------:R-:W-:Y:S05]  /*bd20*/  BSYNC B1 ;  /* 0x0000000000017941 */ /* 0x000fea0003800000 */
.L_x_343:
        /* <DEDUP_REMOVED lines=11> */
.L_x_346:
[----:B------:R-:W-:Y:S05]  /*bde0*/  BSYNC B1 ;  /* 0x0000000000017941 */ /* 0x000fea0003800000 */
.L_x_345:
        /* <DEDUP_REMOVED lines=11> */
.L_x_348:
[----:B------:R-:W-:Y:S05]  /*bea0*/  BSYNC B1 ;  /* 0x0000000000017941 */ /* 0x000fea0003800000 */
.L_x_347:
        /* <DEDUP_REMOVED lines=11> */
.L_x_350:
[----:B------:R-:W-:Y:S05]  /*bf60*/  BSYNC B1 ;  /* 0x0000000000017941 */ /* 0x000fea0003800000 */
.L_x_349:
        /* <DEDUP_REMOVED lines=10> */
.L_x_352:
[----:B------:R-:W-:Y:S05]  /*c010*/  BSYNC B1 ;  /* 0x0000000000017941 */ /* 0x000fea0003800000 */
.L_x_351:
        /* <DEDUP_REMOVED lines=11> */
.L_x_354:
[----:B------:R-:W-:Y:S05]  /*c0d0*/  BSYNC B1 ;  /* 0x0000000000017941 */ /* 0x000fea0003800000 */
.L_x_353:
        /* <DEDUP_REMOVED lines=11> */
.L_x_356:
[----:B------:R-:W-:Y:S05]  /*c190*/  BSYNC B1 ;  /* 0x0000000000017941 */ /* 0x000fea0003800000 */
.L_x_355:
        /* <DEDUP_REMOVED lines=11> */
.L_x_358:
[----:B------:R-:W-:Y:S05]  /*c250*/  BSYNC B1 ;  /* 0x0000000000017941 */ /* 0x000fea0003800000 */
.L_x_357:
        /* <DEDUP_REMOVED lines=10> */
.L_x_360:
[----:B------:R-:W-:Y:S05]  /*c300*/  BSYNC B1 ;  /* 0x0000000000017941 */ /* 0x000fea0003800000 */
.L_x_359:
        /* <DEDUP_REMOVED lines=11> */
.L_x_362:
[----:B------:R-:W-:Y:S05]  /*c3c0*/  BSYNC B1 ;  /* 0x0000000000017941 */ /* 0x000fea0003800000 */
.L_x_361:
        /* <DEDUP_REMOVED lines=11> */
.L_x_364:
[----:B------:R-:W-:Y:S05]  /*c480*/  BSYNC B1 ;  /* 0x0000000000017941 */ /* 0x000fea0003800000 */
.L_x_363:
        /* <DEDUP_REMOVED lines=11> */
.L_x_366:
[----:B------:R-:W-:Y:S05]  /*c540*/  BSYNC B1 ;  /* 0x0000000000017941 */ /* 0x000fea0003800000 */
.L_x_365:
        /* <DEDUP_REMOVED lines=10> */
.L_x_368:
[----:B------:R-:W-:Y:S05]  /*c5f0*/  BSYNC B1 ;  /* 0x0000000000017941 */ /* 0x000fea0003800000 */
.L_x_367:
        /* <DEDUP_REMOVED lines=11> */
.L_x_370:
[----:B------:R-:W-:Y:S05]  /*c6b0*/  BSYNC B1 ;  /* 0x0000000000017941 */ /* 0x000fea0003800000 */
.L_x_369:
        /* <DEDUP_REMOVED lines=11> */
.L_x_372:
[----:B------:R-:W-:Y:S05]  /*c770*/  BSYNC B1 ;  /* 0x0000000000017941 */ /* 0x000fea0003800000 */
.L_x_371:
        /* <DEDUP_REMOVED lines=11> */
.L_x_374:
[----:B------:R-:W-:Y:S05]  /*c830*/  BSYNC B1 ;  /* 0x0000000000017941 */ /* 0x000fea0003800000 */
.L_x_373:
        /* <DEDUP_REMOVED lines=10> */
.L_x_376:
[----:B------:R-:W-:Y:S05]  /*c8e0*/  BSYNC B1 ;  /* 0x0000000000017941 */ /* 0x000fea0003800000 */
.L_x_375:
        /* <DEDUP_REMOVED lines=11> */
.L_x_378:
[----:B------:R-:W-:Y:S05]  /*c9a0*/  BSYNC B1 ;  /* 0x0000000000017941 */ /* 0x000fea0003800000 */
.L_x_377:
        /* <DEDUP_REMOVED lines=11> */
.L_x_380:
[----:B------:R-:W-:Y:S05]  /*ca60*/  BSYNC B1 ;  /* 0x0000000000017941 */ /* 0x000fea0003800000 */
.L_x_379:
        /* <DEDUP_REMOVED lines=11> */
.L_x_382:
[----:B------:R-:W-:Y:S05]  /*cb20*/  BSYNC B1 ;  /* 0x0000000000017941 */ /* 0x000fea0003800000 */
.L_x_381:
        /* <DEDUP_REMOVED lines=10> */
.L_x_384:
[----:B------:R-:W-:Y:S05]  /*cbd0*/  BSYNC B1 ;  /* 0x0000000000017941 */ /* 0x000fea0003800000 */
.L_x_383:
        /* <DEDUP_REMOVED lines=11> */
.L_x_386:
[----:B------:R-:W-:Y:S05]  /*cc90*/  BSYNC B1 ;  /* 0x0000000000017941 */ /* 0x000fea0003800000 */
.L_x_385:
        /* <DEDUP_REMOVED lines=10> */
.L_x_388:
[----:B------:R-:W-:Y:S05]  /*cd40*/  BSYNC B1 ;  /* 0x0000000000017941 */ /* 0x000fea0003800000 */
.L_x_387:
        /* <DEDUP_REMOVED lines=10> */
.L_x_390:
[----:B------:R-:W-:Y:S05]  /*cdf0*/  BSYNC B1 ;  /* 0x0000000000017941 */ /* 0x000fea0003800000 */
.L_x_389:
[----:B------:R-:W3:Y:S01]  /*ce00*/  LDL.LU R216, [R1+0x158] ;  /* 0x0001580001d87983 */ /* 0x000ee20000300800 */
[----:B-----5:R-:W-:Y:S01]  /*ce10*/  IMAD.U32 R217, R23, 0x10000, RZ ;  /* 0x0001000017d97824 */ /* 0x020fe200078e00ff */
        /* <DEDUP_REMOVED lines=8> */
.L_x_392:
[----:B------:R-:W-:Y:S05]  /*cea0*/  BSYNC B1 ;  /* 0x0000000000017941 */ /* 0x000fea0003800000 */
.L_x_391:
[----:B------:R-:W2:Y:S01]  /*ceb0*/  LDL.LU R216, [R1+0x15c] ;  /* 0x00015c0001d87983 */ /* 0x000ea20000300800 */
[----:B---3-5:R-:W-:Y:S01]  /*cec0*/  IMAD.U32 R217, R23, 0x10000, RZ ;  /* 0x0001000017d97824 */ /* 0x028fe200078e00ff */
        /* <DEDUP_REMOVED lines=8> */
.L_x_394:
[----:B------:R-:W-:Y:S05]  /*cf50*/  BSYNC B1 ;  /* 0x0000000000017941 */ /* 0x000fea0003800000 */
.L_x_393:
[----:B------:R-:W4:Y:S01]  /*cf60*/  LDL.LU R216, [R1+0x160] ;  /* 0x0001600001d87983 */ /* 0x000f220000300800 */
[----:B--2--5:R-:W-:Y:S01]  /*cf70*/  IMAD.U32 R217, R23, 0x10000, RZ ;  /* 0x0001000017d97824 */ /* 0x024fe200078e00ff */
[----:B------:R-:W-:Y:S01]  /*cf80*/  ISETP.GT.AND P5, PT, R0, 0x80, P2 ;  /* 0x000000800000780c */ /* 0x000fe200017a4270 */
[----:B------:R-:W-:Y:S02]  /*cf90*/  BSSY B1, `(.L_x_395) ;  /* 0x0000007000017945 */ /* 0x000fe40003800000 */
[----:B------:R-:W-:-:S04]  /*cfa0*/  FMUL R217, R217, R16 ;  /* 0x00000010d9d97220 */ /* 0x000fc80000400000 */
[----:B----4-:R-:W-:-:S05]  /*cfb0*/  FFMA R217, R216, R2, R217 ;  /* 0x00000002d8d97223 */ /* 0x010fca00000000d9 */
[----:B------:R-:W-:-:S05]  /*cfc0*/  F2FP.BF16.F32.PACK_AB R217, RZ, R217 ;  /* 0x000000d9ffd9723e */ /* 0x000fca00000010ff */
[----:B------:R2:W-:Y:S01]  /*cfd0*/  @P4 STG.E.U16 desc[UR36][R18.64+0x160], R217 ;  /* 0x000160d912004986 */ /* 0x0005e2000c101524 */
[----:B------:R-:W-:Y:S05]  /*cfe0*/  @!P5 BRA `(.L_x_396) ;  /* 0x000000000004d947 */ /* 0x000fea0003800000 */
[----:B------:R4:W5:Y:S02]  /*cff0*/  LDG.E.LTC128B.U16 R23, desc[UR36][R10.64+0x162] ;  /* 0x000162240a177981 */ /* 0x000964000c1e1520 */
.L_x_396:
[----:B------:R-:W-:Y:S05]  /*d000*/  BSYNC B1 ;  /* 0x0000000000017941 */ /* 0x000fea0003800000 */
.L_x_395:
[----:B------:R-:W3:Y:S01]  /*d010*/  LDL.LU R216, [R1+0x164] ;  /* 0x0001640001d87983 */ /* 0x000ee20000300800 */
[----:B--2--5:R-:W-:Y:S01]  /*d020*/  IMAD.U32 R217, R23, 0x10000, RZ ;  /* 0x0001000017d97824 */ /* 0x024fe200078e00ff */
        /* <DEDUP_REMOVED lines=8> */
.L_x_398:
[----:B------:R-:W-:Y:S05]  /*d0b0*/  BSYNC B1 ;  /* 0x0000000000017941 */ /* 0x000fea0003800000 */
.L_x_397:
        /* <DEDUP_REMOVED lines=10> */
.L_x_400:
[----:B------:R-:W-:Y:S05]  /*d160*/  BSYNC B1 ;  /* 0x0000000000017941 */ /* 0x000fea0003800000 */
.L_x_399:
        /* <DEDUP_REMOVED lines=10> */
.L_x_402:
[----:B------:R-:W-:Y:S05]  /*d210*/  BSYNC B1 ;  /* 0x0000000000017941 */ /* 0x000fea0003800000 */
.L_x_401:
        /* <DEDUP_REMOVED lines=10> */
.L_x_404:
[----:B------:R-:W-:Y:S05]  /*d2c0*/  BSYNC B1 ;  /* 0x0000000000017941 */ /* 0x000fea0003800000 */
.L_x_403:
        /* <DEDUP_REMOVED lines=10> */
.L_x_406:
[----:B------:R-:W-:Y:S05]  /*d370*/  BSYNC B1 ;  /* 0x0000000000017941 */ /* 0x000fea0003800000 */
.L_x_405:
        /* <DEDUP_REMOVED lines=10> */
.L_x_408:
[----:B------:R-:W-:Y:S05]  /*d420*/  BSYNC B1 ;  /* 0x0000000000017941 */ /* 0x000fea0003800000 */
.L_x_407:
[----:B------:R-:W3:Y:S01]  /*d430*/  LDL.LU R216, [R1+0x17c] ;  /* 0x00017c0001d87983 */ /* 0x000ee20000300800 */
[----:B--2--5:R-:W-:Y:S01]  /*d440*/  IMAD.U32 R217, R23, 0x10000, RZ ;  /* 0x0001000017d97824 */ /* 0x024fe200078e00ff */
        /* <DEDUP_REMOVED lines=11> */
.L_x_410:
[----:B------:R-:W-:Y:S05]  /*d500*/  BSYNC B1 ;  /* 0x0000000000017941 */ /* 0x000fea0003800000 */
.L_x_409:
[----:B--2--5:R-:W-:Y:S01]  /*d510*/  IMAD.U32 R21, R23, 0x10000, RZ ;  /* 0x0001000017157824 */ /* 0x024fe200078e00ff */
[----:B------:R-:W-:Y:S01]  /*d520*/  ISETP.GT.AND P2, PT, R3, 0xc1, PT ;  /* 0x000000c10300780c */ /* 0x000fe20003f44270 */
[----:B------:R-:W-:Y:S01]  /*d530*/  BSSY B1, `(.L_x_411) ;  /* 0x000000a000017945 */ /* 0x000fe20003800000 */
[----:B------:R-:W-:Y:S01]  /*d540*/  LOP3.LUT R17, R17, 0xfffffffd, RZ, 0xc0, !PT ;  /* 0xfffffffd11117812 */ /* 0x000fe200078ec0ff */
[----:B------:R-:W-:Y:S01]  /*d550*/  FMUL R21, R21, R16 ;  /* 0x0000001015157220 */ /* 0x000fe20000400000 */
[----:B------:R-:W-:-:S03]  /*d560*/  ISETP.GT.AND P0, PT, R0, RZ, P2 ;  /* 0x000000ff0000720c */ /* 0x000fc60001704270 */
[----:B------:R-:W-:-:S05]  /*d570*/  FFMA R21, R120, R2, R21 ;  /* 0x0000000278157223 */ /* 0x000fca0000000015 */
[----:B------:R-:W-:Y:S02]  /*d580*/  F2FP.BF16.F32.PACK_AB R21, RZ, R21 ;  /* 0x00000015ff15723e */ /* 0x000fe400000010ff */
[----:B------:R-:W-:-:S03]  /*d590*/  @P2 LOP3.LUT R17, R17, 0x2, RZ, 0xfc, !PT ;  /* 0x0000000211112812 */ /* 0x000fc600078efcff */
[----:B------:R2:W-:Y:S01]  /*d5a0*/  @P1 STG.E.U16 desc[UR36][R4.64+0x180], R21 ;  /* 0x0001801504001986 */ /* 0x0005e2000c101524 */
[----:B------:R-:W-:Y:S05]  /*d5b0*/  @!P0 BRA `(.L_x_412) ;  /* 0x0000000000048947 */ /* 0x000fea0003800000 */
[----:B------:R0:W5:Y:S02]  /*d5c0*/  LDG.E.LTC128B.U16 R23, desc[UR36][R14.64+0x182] ;  /* 0x000182240e177981 */ /* 0x000164000c1e1520 */
.L_x_412:
[----:B------:R-:W-:Y:S05]  /*d5d0*/  BSYNC B1 ;  /* 0x0000000000017941 */ /* 0x000fea0003800000 */
.L_x_411:
[----:B--2--5:R-:W-:Y:S01]  /*d5e0*/  IMAD.U32 R21, R23, 0x10000, RZ ;  /* 0x0001000017157824 */ /* 0x024fe200078e00ff */
[----:B------:R-:W-:Y:S01]  /*d5f0*/  ISETP.GT.AND P1, PT, R0, 0x8, P3 ;  /* 0x000000080000780c */ /* 0x000fe20001f24270 */
[----:B------:R-:W-:Y:S02]  /*d600*/  BSSY B1, `(.L_x_413) ;  /* 0x0000007000017945 */ /* 0x000fe40003800000 */
[----:B------:R-:W-:-:S04]  /*d610*/  FMUL R20, R21, R16 ;  /* 0x0000001015147220 */ /* 0x000fc80000400000 */
[----:B------:R-:W-:-:S05]  /*d620*/  FFMA R20, R121, R2, R20 ;  /* 0x0000000279147223 */ /* 0x000fca0000000014 */
[----:B------:R-:W-:-:S05]  /*d630*/  F2FP.BF16.F32.PACK_AB R20, RZ, R20 ;  /* 0x00000014ff14723e */ /* 0x000fca00000010ff */
[----:B------:R2:W-:Y:S01]  /*d640*/  @P0 STG.E.U16 desc[UR36][R4.64+0x182], R20 ;  /* 0x0001821404000986 */ /* 0x0005e2000c101524 */
[----:B------:R-:W-:Y:S05]  /*d650*/  @!P1 BRA `(.L_x_414) ;  /* 0x0000000000049947 */ /* 0x000fea0003800000 */
[----:B------:R0:W5:Y:S02]  /*d660*/  LDG.E.LTC128B.U16 R23, desc[UR36][R12.64+0x180] ;  /* 0x000180240c177981 */ /* 0x000164000c1e1520 */
.L_x_414:
[----:B------:R-:W-:Y:S05]  /*d670*/  BSYNC B1 ;  /* 0x0000000000017941 */ /* 0x000fea0003800000 */
.L_x_413:
[----:B-----5:R-:W-:Y:S01]  /*d680*/  IMAD.U32 R21, R23, 0x10000, RZ ;  /* 0x0001000017157824 */ /* 0x020fe200078e00ff */
        /* <DEDUP_REMOVED lines=8> */
.L_x_416:
[----:B------:R-:W-:Y:S05]  /*d710*/  BSYNC B1 ;  /* 0x0000000000017941 */ /* 0x000fea0003800000 */
.L_x_415:
[----:B0----5:R-:W-:Y:S01]  /*d720*/  IMAD.U32 R21, R23, 0x10000, RZ ;  /* 0x0001000017157824 */ /* 0x021fe200078e00ff */
[----:B------:R-:W-:Y:S01]  /*d730*/  ISETP.GT.AND P3, PT, R3, 0xc8, PT ;  /* 0x000000c80300780c */ /* 0x000fe20003f64270 */
[----:B------:R-:W-:Y:S01]  /*d740*/  BSSY B1, `(.L_x_417) ;  /* 0x000000a000017945 */ /* 0x000fe20003800000 */
[----:B------:R-:W-:Y:S01]  /*d750*/  LOP3.LUT R17, R17, 0xfffffffb, RZ, 0xc0, !PT ;  /* 0xfffffffb11117812 */ /* 0x000fe200078ec0ff */
[----:B--2---:R-:W-:Y:S01]  /*d760*/  FMUL R20, R21, R16 ;  /* 0x0000001015147220 */ /* 0x004fe20000400000 */
[----:B------:R-:W-:-:S03]  /*d770*/  ISETP.GT.AND P1, PT, R0, RZ, P3 ;  /* 0x000000ff0000720c */ /* 0x000fc60001f24270 */
[----:B------:R-:W-:-:S05]  /*d780*/  FFMA R20, R123, R2, R20 ;  /* 0x000000027b147223 */ /* 0x000fca0000000014 */
[----:B------:R-:W-:Y:S02]  /*d790*/  F2FP.BF16.F32.PACK_AB R20, RZ, R20 ;  /* 0x00000014ff14723e */ /* 0x000fe400000010ff */
[----:B------:R-:W-:-:S03]  /*d7a0*/  @P3 LOP3.LUT R17, R17, 0x4, RZ, 0xfc, !PT ;  /* 0x0000000411113812 */ /* 0x000fc600078efcff */
[----:B------:R0:W-:Y:S01]  /*d7b0*/  @P0 STG.E.U16 desc[UR36][R6.64+0x182], R20 ;  /* 0x0001821406000986 */ /* 0x0001e2000c101524 */
[----:B------:R-:W-:Y:S05]  /*d7c0*/  @!P1 BRA `(.L_x_418) ;  /* 0x0000000000049947 */ /* 0x000fea0003800000 */
[----:B------:R2:W5:Y:S02]  /*d7d0*/  LDG.E.LTC128B.U16 R23, desc[UR36][R14.64+0x190] ;  /* 0x000190240e177981 */ /* 0x000564000c1e1520 */
.L_x_418:
[----:B------:R-:W-:Y:S05]  /*d7e0*/  BSYNC B1 ;  /* 0x0000000000017941 */ /* 0x000fea0003800000 */
.L_x_417:
[----:B-----5:R-:W-:Y:S01]  /*d7f0*/  IMAD.U32 R21, R23, 0x10000, RZ ;  /* 0x0001000017157824 */ /* 0x020fe200078e00ff */
        /* <DEDUP_REMOVED lines=11> */
.L_x_420:
[----:B------:R-:W-:Y:S05]  /*d8b0*/  BSYNC B1 ;  /* 0x0000000000017941 */ /* 0x000fea0003800000 */
.L_x_419:
[----:B0----5:R-:W-:Y:S01]  /*d8c0*/  IMAD.U32 R21, R23, 0x10000, RZ ;  /* 0x0001000017157824 */ /* 0x021fe200078e00ff */
        /* <DEDUP_REMOVED lines=8> */
.L_x_422:
[----:B------:R-:W-:Y:S05]  /*d950*/  BSYNC B1 ;  /* 0x0000000000017941 */ /* 0x000fea0003800000 */
.L_x_421:
        /* <DEDUP_REMOVED lines=9> */
.L_x_424:
[----:B------:R-:W-:Y:S05]  /*d9f0*/  BSYNC B1 ;  /* 0x0000000000017941 */ /* 0x000fea0003800000 */
.L_x_423:
[----:B0----5:R-:W-:Y:S01]  /*da00*/  IMAD.U32 R21, R23, 0x10000, RZ ;  /* 0x0001000017157824 */ /* 0x021fe200078e00ff */
[----:B------:R-:W-:Y:S01]  /*da10*/  ISETP.GT.AND P2, PT, R3, 0xd0, PT ;  /* 0x000000d00300780c */ /* 0x000fe20003f44270 */
[----:B------:R-:W-:Y:S01]  /*da20*/  BSSY B1, `(.L_x_425) ;  /* 0x000000a000017945 */ /* 0x000fe20003800000 */
[----:B------:R-:W-:Y:S01]  /*da30*/  LOP3.LUT R17, R17, 0xffffffef, RZ, 0xc0, !PT ;  /* 0xffffffef11117812 */ /* 0x000fe200078ec0ff */
[----:B------:R-:W-:-:S04]  /*da40*/  FMUL R20, R21, R16 ;  /* 0x0000001015147220 */ /* 0x000fc80000400000 */
[----:B------:R-:W-:-:S05]  /*da50*/  FFMA R20, R127, R2, R20 ;  /* 0x000000027f147223 */ /* 0x000fca0000000014 */
[----:B------:R-:W-:Y:S02]  /*da60*/  F2FP.BF16.F32.PACK_AB R20, RZ, R20 ;  /* 0x00000014ff14723e */ /* 0x000fe400000010ff */
[----:B------:R-:W-:-:S03]  /*da70*/  @P2 LOP3.LUT R17, R17, 0x10, RZ, 0xfc, !PT ;  /* 0x0000001011112812 */ /* 0x000fc600078efcff */
[----:B------:R0:W-:Y:S01]  /*da80*/  @P0 STG.E.U16 desc[UR36][R6.64+0x192], R20 ;  /* 0x0001921406000986 */ /* 0x0001e2000c101524 */
[----:B------:R-:W-:-:S13]  /*da90*/  ISETP.GT.AND P0, PT, R0, RZ, P2 ;  /* 0x000000ff0000720c */ /* 0x000fda0001704270 */
[----:B0-----:R-:W-:Y:S05]  /*daa0*/  @!P0 BRA `(.L_x_426) ;  /* 0x0000000000048947 */ /* 0x001fea0003800000 */
[----:B------:R0:W5:Y:S02]  /*dab0*/  LDG.E.LTC128B.U16 R23, desc[UR36][R14.64+0x1a0] ;  /* 0x0001a0240e177981 */ /* 0x000164000c1e1520 */
.L_x_426:
[----:B------:R-:W-:Y:S05]  /*dac0*/  BSYNC B1 ;  /* 0x0000000000017941 */ /* 0x000fea0003800000 */
.L_x_425:
[----:B-----5:R-:W-:Y:S01]  /*dad0*/  IMAD.U32 R21, R23, 0x10000, RZ ;  /* 0x0001000017157824 */ /* 0x020fe200078e00ff */
        /* <DEDUP_REMOVED lines=8> */
[----:B------:R-:W-:-:S05]  /*db60*/  IADD3 R20, P0, R233, R18, RZ ;  /* 0x00000012e9147210 */ /* 0x000fca0007f1e0ff */
[----:B-1----:R-:W-:Y:S01]  /*db70*/  IMAD.X R21, R232, 0x1, R19, P0 ;  /* 0x00000001e8157824 */ /* 0x002fe200000e0613 */
[----:B------:R-:W-:-:S13]  /*db80*/  ISETP.GT.AND P0, PT, R0, RZ, P1 ;  /* 0x000000ff0000720c */ /* 0x000fda0000f04270 */
[----:B------:R-:W-:Y:S05]  /*db90*/  @!P0 BRA `(.L_x_428) ;  /* 0x0000000000048947 */ /* 0x000fea0003800000 */
[----:B------:R1:W5:Y:S02]  /*dba0*/  LDG.E.LTC128B.U16 R23, desc[UR36][R14.64+0x1a2] ;  /* 0x0001a2240e177981 */ /* 0x000364000c1e1520 */
.L_x_428:
[----:B------:R-:W-:Y:S05]  /*dbb0*/  BSYNC B1 ;  /* 0x0000000000017941 */ /* 0x000fea0003800000 */
.L_x_427:
[----:B-----5:R-:W-:Y:S01]  /*dbc0*/  IMAD.U32 R121, R23, 0x10000, RZ ;  /* 0x0001000017797824 */ /* 0x020fe200078e00ff */
[----:B------:R-:W-:Y:S03]  /*dbd0*/  BSSY B1, `(.L_x_429) ;  /* 0x0000008000017945 */ /* 0x000fe60003800000 */
[----:B------:R-:W-:-:S04]  /*dbe0*/  FMUL R120, R121, R16 ;  /* 0x0000001079787220 */ /* 0x000fc80000400000 */
[----:B------:R-:W-:-:S05]  /*dbf0*/  FFMA R120, R129, R2, R120 ;  /* 0x0000000281787223 */ /* 0x000fca0000000078 */
[----:B------:R-:W-:-:S05]  /*dc00*/  F2FP.BF16.F32.PACK_AB R120, RZ, R120 ;  /* 0x00000078ff78723e */ /* 0x000fca00000010ff */
[----:B------:R0:W-:Y:S01]  /*dc10*/  @P0 STG.E.U16 desc[UR36][R4.64+0x1a2], R120 ;  /* 0x0001a27804000986 */ /* 0x0001e2000c101524 */
[----:B------:R-:W-:-:S13]  /*dc20*/  ISETP.GT.AND P0, PT, R0, 0x8, P2 ;  /* 0x000000080000780c */ /* 0x000fda0001704270 */
[----:B0-----:R-:W-:Y:S05]  /*dc30*/  @!P0 BRA `(.L_x_430) ;  /* 0x0000000000048947 */ /* 0x001fea0003800000 */
[----:B------:R0:W5:Y:S02]  /*dc40*/  LDG.E.LTC128B.U16 R23, desc[UR36][R12.64+0x1a0] ;  /* 0x0001a0240c177981 */ /* 0x000164000c1e1520 */
.L_x_430:
[----:B------:R-:W-:Y:S05]  /*dc50*/  BSYNC B1 ;  /* 0x0000000000017941 */ /* 0x000fea0003800000 */
.L_x_429:
        /* <DEDUP_REMOVED lines=9> */
.L_x_432:
[----:B------:R-:W-:Y:S05]  /*dcf0*/  BSYNC B1 ;  /* 0x0000000000017941 */ /* 0x000fea0003800000 */
.L_x_431:
        /* <DEDUP_REMOVED lines=12> */
.L_x_434:
[----:B------:R-:W-:Y:S05]  /*ddc0*/  BSYNC B1 ;  /* 0x0000000000017941 */ /* 0x000fea0003800000 */
.L_x_433:
        /* <DEDUP_REMOVED lines=12> */
.L_x_436:
[----:B------:R-:W-:Y:S05]  /*de90*/  BSYNC B1 ;  /* 0x0000000000017941 */ /* 0x000fea0003800000 */
.L_x_435:
        /* <DEDUP_REMOVED lines=9> */
.L_x_438:
[----:B------:R-:W-:Y:S05]  /*df30*/  BSYNC B1 ;  /* 0x0000000000017941 */ /* 0x000fea0003800000 */
.L_x_437:
        /* <DEDUP_REMOVED lines=9> */
.L_x_440:
[----:B------:R-:W-:Y:S05]  /*dfd0*/  BSYNC B1 ;  /* 0x0000000000017941 */ /* 0x000fea0003800000 */
.L_x_439:
        /* <DEDUP_REMOVED lines=12> */
.L_x_442:
[----:B------:R-:W-:Y:S05]  /*e0a0*/  BSYNC B1 ;  /* 0x0000000000017941 */ /* 0x000fea0003800000 */
.L_x_441:
        /* <DEDUP_REMOVED lines=12> */
.L_x_444:
[----:B------:R-:W-:Y:S05]  /*e170*/  BSYNC B1 ;  /* 0x0000000000017941 */ /* 0x000fea0003800000 */
.L_x_443:
        /* <DEDUP_REMOVED lines=9> */
.L_x_446:
[----:B------:R-:W-:Y:S05]  /*e210*/  BSYNC B1 ;  /* 0x0000000000017941 */ /* 0x000fea0003800000 */
.L_x_445:
        /* <DEDUP_REMOVED lines=9> */
.L_x_448:
[----:B------:R-:W-:Y:S05]  /*e2b0*/  BSYNC B1 ;  /* 0x0000000000017941 */ /* 0x000fea0003800000 */
.L_x_447:
        /* <DEDUP_REMOVED lines=12> */
.L_x_450:
[----:B------:R-:W-:Y:S05]  /*e380*/  BSYNC B1 ;  /* 0x0000000000017941 */ /* 0x000fea0003800000 */
.L_x_449:
        /* <DEDUP_REMOVED lines=12> */
.L_x_452:
[----:B------:R-:W-:Y:S05]  /*e450*/  BSYNC B1 ;  /* 0x0000000000017941 */ /* 0x000fea0003800000 */
.L_x_451:
        /* <DEDUP_REMOVED lines=9> */
.L_x_454:
[----:B------:R-:W-:Y:S05]  /*e4f0*/  BSYNC B1 ;  /* 0x0000000000017941 */ /* 0x000fea0003800000 */
.L_x_453:
        /* <DEDUP_REMOVED lines=9> */
.L_x_456:
[----:B------:R-:W-:Y:S05]  /*e590*/  BSYNC B1 ;  /* 0x0000000000017941 */ /* 0x000fea0003800000 */
.L_x_455:
        /* <DEDUP_REMOVED lines=12> */
.L_x_458:
[----:B------:R-:W-:Y:S05]  /*e660*/  BSYNC B1 ;  /* 0x0000000000017941 */ /* 0x000fea0003800000 */
.L_x_457:
        /* <DEDUP_REMOVED lines=12> */
.L_x_460:
[----:B------:R-:W-:Y:S05]  /*e730*/  BSYNC B1 ;  /* 0x0000000000017941 */ /* 0x000fea0003800000 */
.L_x_459:
        /* <DEDUP_REMOVED lines=9> */
.L_x_462:
[----:B------:R-:W-:Y:S05]  /*e7d0*/  BSYNC B1 ;  /* 0x0000000000017941 */ /* 0x000fea0003800000 */
.L_x_461:
        /* <DEDUP_REMOVED lines=9> */
.L_x_464:
[----:B------:R-:W-:Y:S05]  /*e870*/  BSYNC B1 ;  /* 0x0000000000017941 */ /* 0x000fea0003800000 */
.L_x_463:
        /* <DEDUP_REMOVED lines=12> */
.L_x_466:
[----:B------:R-:W-:Y:S05]  /*e940*/  BSYNC B1 ;  /* 0x0000000000017941 */ /* 0x000fea0003800000 */
.L_x_465:
        /* <DEDUP_REMOVED lines=12> */
.L_x_468:
[----:B------:R-:W-:Y:S05]  /*ea10*/  BSYNC B1 ;  /* 0x0000000000017941 */ /* 0x000fea0003800000 */
.L_x_467:
        /* <DEDUP_REMOVED lines=9> */
.L_x_470:
[----:B------:R-:W-:Y:S05]  /*eab0*/  BSYNC B1 ;  /* 0x0000000000017941 */ /* 0x000fea0003800000 */
.L_x_469:
        /* <DEDUP_REMOVED lines=9> */
.L_x_472:
[----:B------:R-:W-:Y:S05]  /*eb50*/  BSYNC B1 ;  /* 0x0000000000017941 */ /* 0x000fea0003800000 */
.L_x_471:
        /* <DEDUP_REMOVED lines=12> */
.L_x_474:
[----:B------:R-:W-:Y:S05]  /*ec20*/  BSYNC B1 ;  /* 0x0000000000017941 */ /* 0x000fea0003800000 */
.L_x_473:
[----:B-----5:R-:W-:Y:S01]  /*ec30*/  IMAD.U32 R121, R23, 0x10000, RZ ;  /* 0x0001000017797824 */ /* 0x020fe200078e00ff */
[----:B------:R-:W-:Y:S01]  /*ec40*/  ISETP.GT.AND P1, PT, R3, 0x101, PT ;  /* 0x000001010300780c */ /* 0x000fe20003f24270 */
[----:B------:R-:W-:Y:S01]  /*ec50*/  BSSY B1, `(.L_x_475) ;  /* 0x000000a000017945 */ /* 0x000fe20003800000 */
[----:B------:R-:W-:Y:S01]  /*ec60*/  PRMT R120, R23, 0x7610, R120 ;  /* 0x0000761017787816 */ /* 0x000fe20000000078 */
[----:B------:R-:W-:Y:S01]  /*ec70*/  FMUL R121, R121, R16 ;  /* 0x0000001079797220 */ /* 0x000fe20000400000 */
[----:B------:R-:W-:-:S03]  /*ec80*/  P2R R23, PR, RZ, 0x2 ;  /* 0x00000002ff177803 */ /* 0x000fc60000000000 */
[----:B------:R-:W-:-:S05]  /*ec90*/  FFMA R121, R152, R2, R121 ;  /* 0x0000000298797223 */ /* 0x000fca0000000079 */
[----:B------:R-:W-:-:S05]  /*eca0*/  F2FP.BF16.F32.PACK_AB R121, RZ, R121 ;  /* 0x00000079ff79723e */ /* 0x000fca00000010ff */
[----:B------:R0:W-:Y:S01]  /*ecb0*/  @P0 STG.E.U16 desc[UR36][R4.64+0x200], R121 ;  /* 0x0002007904000986 */ /* 0x0001e2000c101524 */
[----:B------:R-:W-:-:S13]  /*ecc0*/  ISETP.GT.AND P0, PT, R0, RZ, P1 ;  /* 0x000000ff0000720c */ /* 0x000fda0000f04270 */
[----:B0-----:R-:W-:Y:S05]  /*ecd0*/  @!P0 BRA `(.L_x_476) ;  /* 0x0000000000048947 */ /* 0x001fea0003800000 */
[----:B------:R0:W5:Y:S02]  /*ece0*/  LDG.E.LTC128B.U16 R120, desc[UR36][R14.64+0x202] ;  /* 0x000202240e787981 */ /* 0x000164000c1e1520 */
.L_x_476:
[----:B------:R-:W-:Y:S05]  /*ecf0*/  BSYNC B1 ;  /* 0x0000000000017941 */ /* 0x000fea0003800000 */
.L_x_475:
        /* <DEDUP_REMOVED lines=9> */
.L_x_478:
[----:B------:R-:W-:Y:S05]  /*ed90*/  BSYNC B1 ;  /* 0x0000000000017941 */ /* 0x000fea0003800000 */
.L_x_477:
        /* <DEDUP_REMOVED lines=9> */
.L_x_480:
[----:B------:R-:W-:Y:S05]  /*ee30*/  BSYNC B1 ;  /* 0x0000000000017941 */ /* 0x000fea0003800000 */
.L_x_479:
[C---:B-----5:R-:W-:Y:S01]  /*ee40*/  IMAD.U32 R121, R120.reuse, 0x10000, RZ ;  /* 0x0001000078797824 */ /* 0x060fe200078e00ff */
[----:B------:R-:W-:Y:S01]  /*ee50*/  ISETP.GT.AND P2, PT, R3, 0x108, PT ;  /* 0x000001080300780c */ /* 0x000fe20003f44270 */
[----:B------:R-:W-:Y:S02]  /*ee60*/  BSSY B1, `(.L_x_481) ;  /* 0x000000a000017945 */ /* 0x000fe40003800000 */
[----:B------:R-:W-:Y:S01]  /*ee70*/  FMUL R122, R121, R16 ;  /* 0x00000010797a7220 */ /* 0x000fe20000400000 */
[----:B------:R-:W-:Y:S02]  /*ee80*/  PRMT R121, R120, 0x7610, R121 ;  /* 0x0000761078797816 */ /* 0x000fe40000000079 */
[----:B------:R-:W-:Y:S01]  /*ee90*/  P2R R120, PR, RZ, 0x4 ;  /* 0x00000004ff787803 */ /* 0x000fe20000000000 */
[----:B------:R-:W-:-:S05]  /*eea0*/  FFMA R122, R155, R2, R122 ;  /* 0x000000029b7a7223 */ /* 0x000fca000000007a */
[----:B------:R-:W-:-:S05]  /*eeb0*/  F2FP.BF16.F32.PACK_AB R122, RZ, R122 ;  /* 0x0000007aff7a723e */ /* 0x000fca00000010ff */
[----:B------:R0:W-:Y:S01]  /*eec0*/  @P0 STG.E.U16 desc[UR36][R6.64+0x202], R122 ;  /* 0x0002027a06000986 */ /* 0x0001e2000c101524 */
[----:B------:R-:W-:-:S13]  /*eed0*/  ISETP.GT.AND P0, PT, R0, RZ, P2 ;  /* 0x000000ff0000720c */ /* 0x000fda0001704270 */
[----:B0-----:R-:W-:Y:S05]  /*eee0*/  @!P0 BRA `(.L_x_482) ;  /* 0x0000000000048947 */ /* 0x001fea0003800000 */
[----:B------:R0:W5:Y:S02]  /*eef0*/  LDG.E.LTC128B.U16 R121, desc[UR36][R14.64+0x210] ;  /* 0x000210240e797981 */ /* 0x000164000c1e1520 */
.L_x_482:
[----:B------:R-:W-:Y:S05]  /*ef00*/  BSYNC B1 ;  /* 0x0000000000017941 */ /* 0x000fea0003800000 */
.L_x_481:
        /* <DEDUP_REMOVED lines=12> */
.L_x_484:
[----:B------:R-:W-:Y:S05]  /*efd0*/  BSYNC B1 ;  /* 0x0000000000017941 */ /* 0x000fea0003800000 */
.L_x_483:
        /* <DEDUP_REMOVED lines=9> */
.L_x_486:
[----:B------:R-:W-:Y:S05]  /*f070*/  BSYNC B1 ;  /* 0x0000000000017941 */ /* 0x000fea0003800000 */
.L_x_485:
        /* <DEDUP_REMOVED lines=9> */
.L_x_488:
[----:B------:R-:W-:Y:S05]  /*f110*/  BSYNC B1 ;  /* 0x0000000000017941 */ /* 0x000fea0003800000 */
.L_x_487:
        /* <DEDUP_REMOVED lines=12> */
.L_x_490:
[----:B------:R-:W-:Y:S05]  /*f1e0*/  BSYNC B1 ;  /* 0x0000000000017941 */ /* 0x000fea0003800000 */
.L_x_489:
        /* <DEDUP_REMOVED lines=12> */
.L_x_492:
[----:B------:R-:W-:Y:S05]  /*f2b0*/  BSYNC B1 ;  /* 0x0000000000017941 */ /* 0x000fea0003800000 */
.L_x_491:
        /* <DEDUP_REMOVED lines=9> */
.L_x_494:
[----:B------:R-:W-:Y:S05]  /*f350*/  BSYNC B1 ;  /* 0x0000000000017941 */ /* 0x000fea0003800000 */
.L_x_493:
        /* <DEDUP_REMOVED lines=9> */
.L_x_496:
[----:B------:R-:W-:Y:S05]  /*f3f0*/  BSYNC B1 ;  /* 0x0000000000017941 */ /* 0x000fea0003800000 */
.L_x_495:
        /* <DEDUP_REMOVED lines=12> */
.L_x_498:
[----:B------:R-:W-:Y:S05]  /*f4c0*/  BSYNC B1 ;  /* 0x0000000000017941 */ /* 0x000fea0003800000 */
.L_x_497:
        /* <DEDUP_REMOVED lines=12> */
.L_x_500:
[----:B------:R-:W-:Y:S05]  /*f590*/  BSYNC B1 ;  /* 0x0000000000017941 */ /* 0x000fea0003800000 */
.L_x_499:
        /* <DEDUP_REMOVED lines=9> */
.L_x_502:
[----:B------:R-:W-:Y:S05]  /*f630*/  BSYNC B1 ;  /* 0x0000000000017941 */ /* 0x000fea0003800000 */
.L_x_501:
        /* <DEDUP_REMOVED lines=9> */
.L_x_504:
[----:B------:R-:W-:Y:S05]  /*f6d0*/  BSYNC B1 ;  /* 0x0000000000017941 */ /* 0x000fea0003800000 */
.L_x_503:
        /* <DEDUP_REMOVED lines=12> */
.L_x_506:
[----:B------:R-:W-:Y:S05]  /*f7a0*/  BSYNC B1 ;  /* 0x0000000000017941 */ /* 0x000fea0003800000 */
.L_x_505:
        /* <DEDUP_REMOVED lines=12> */
.L_x_508:
[----:B------:R-:W-:Y:S05]  /*f870*/  BSYNC B1 ;  /* 0x0000000000017941 */ /* 0x000fea0003800000 */
.L_x_507:
        /* <DEDUP_REMOVED lines=9> */
.L_x_510:
[----:B------:R-:W-:Y:S05]  /*f910*/  BSYNC B1 ;  /* 0x0000000000017941 */ /* 0x000fea0003800000 */
.L_x_509:
        /* <DEDUP_REMOVED lines=9> */
.L_x_512:
[----:B------:R-:W-:Y:S05]  /*f9b0*/  BSYNC B1 ;  /* 0x0000000000017941 */ /* 0x000fea0003800000 */
.L_x_511:
        /* <DEDUP_REMOVED lines=12> */
.L_x_514:
[----:B------:R-:W-:Y:S05]  /*fa80*/  BSYNC B1 ;  /* 0x0000000000017941 */ /* 0x000fea0003800000 */
.L_x_513:
        /* <DEDUP_REMOVED lines=12> */
.L_x_516:
[----:B------:R-:W-:Y:S05]  /*fb50*/  BSYNC B1 ;  /* 0x0000000000017941 */ /* 0x000fea0003800000 */
.L_x_515:
        /* <DEDUP_REMOVED lines=9> */
.L_x_518:
[----:B------:R-:W-:Y:S05]  /*fbf0*/  BSYNC B1 ;  /* 0x0000000000017941 */ /* 0x000fea0003800000 */
.L_x_517:
        /* <DEDUP_REMOVED lines=9> */
.L_x_520:
[----:B------:R-:W-:Y:S05]  /*fc90*/  BSYNC B1 ;  /* 0x0000000000017941 */ /* 0x000fea0003800000 */
.L_x_519:
        /* <DEDUP_REMOVED lines=12> */
.L_x_522:
[----:B------:R-:W-:Y:S05]  /*fd60*/  BSYNC B1 ;  /* 0x0000000000017941 */ /* 0x000fea0003800000 */
.L_x_521:
        /* <DEDUP_REMOVED lines=12> */
.L_x_524:
[----:B------:R-:W-:Y:S05]  /*fe30*/  BSYNC B1 ;  /* 0x0000000000017941 */ /* 0x000fea0003800000 */
.L_x_523:
        /* <DEDUP_REMOVED lines=9> */
.L_x_526:
[----:B------:R-:W-:Y:S05]  /*fed0*/  BSYNC B1 ;  /* 0x0000000000017941 */ /* 0x000fea0003800000 */
.L_x_525:
        /* <DEDUP_REMOVED lines=9> */
.L_x_528:
[----:B------:R-:W-:Y:S05]  /*ff70*/  BSYNC B1 ;  /* 0x0000000000017941 */ /* 0x000fea0003800000 */
.L_x_527:
        /* <DEDUP_REMOVED lines=12> */
.L_x_530:
[----:B------:R-:W-:Y:S05]  /*10040*/  BSYNC B1 ;  /* 0x0000000000017941 */ /* 0x000fea0003800000 */
.L_x_529:
        /* <DEDUP_REMOVED lines=12> */
.L_x_532:
[----:B------:R-:W-:Y:S05]  /*10110*/  BSYNC B1 ;  /* 0x0000000000017941 */ /* 0x000fea0003800000 */
.L_x_531:
        /* <DEDUP_REMOVED lines=9> */
.L_x_534:
[----:B------:R-:W-:Y:S05]  /*101b0*/  BSYNC B1 ;  /* 0x0000000000017941 */ /* 0x000fea0003800000 */
.L_x_533:
        /* <DEDUP_REMOVED lines=9> */
.L_x_536:
[----:B------:R-:W-:Y:S05]  /*10250*/  BSYNC B1 ;  /* 0x0000000000017941 */ /* 0x000fea0003800000 */
.L_x_535:
        /* <DEDUP_REMOVED lines=12> */
.L_x_538:
[----:B------:R-:W-:Y:S05]  /*10320*/  BSYNC B1 ;  /* 0x0000000000017941 */ /* 0x000fea0003800000 */
.L_x_537:
        /* <DEDUP_REMOVED lines=12> */
.L_x_540:
[----:B------:R-:W-:Y:S05]  /*103f0*/  BSYNC B1 ;  /* 0x0000000000017941 */ /* 0x000fea0003800000 */
.L_x_539:
        /* <DEDUP_REMOVED lines=9> */
.L_x_542:
[----:B------:R-:W-:Y:S05]  /*10490*/  BSYNC B1 ;  /* 0x0000000000017941 */ /* 0x000fea0003800000 */
.L_x_541:
        /* <DEDUP_REMOVED lines=9> */
.L_x_544:
[----:B------:R-:W-:Y:S05]  /*10530*/  BSYNC B1 ;  /* 0x0000000000017941 */ /* 0x000fea0003800000 */
.L_x_543:
[----:B-----5:R-:W-:Y:S01]  /*10540*/  IMAD.U32 R137, R136, 0x10000, RZ ;  /* 0x0001000088897824 */ /* 0x020fe200078e00ff */
[----:B------:R-:W-:Y:S01]  /*10550*/  ISETP.GT.AND P2, PT, R3, 0x148, PT ;  /* 0x000001480300780c */ /* 0x000fe20003f44270 */
[----:B------:R-:W-:Y:S02]  /*10560*/  BSSY B1, `(.L_x_545) ;  /* 0x0000009000017945 */ /* 0x000fe40003800000 */
[----:B------:R-:W-:-:S04]  /*10570*/  FMUL R138, R137, R16 ;  /* 0x00000010898a7220 */ /* 0x000fc80000400000 */
[----:B------:R-:W-:-:S05]  /*10580*/  FFMA R138, R187, R2, R138 ;  /* 0x00000002bb8a7223 */ /* 0x000fca000000008a */
[----:B------:R-:W-:-:S05]  /*10590*/  F2FP.BF16.F32.PACK_AB R138, RZ, R138 ;  /* 0x0000008aff8a723e */ /* 0x000fca00000010ff */
[----:B------:R1:W-:Y:S01]  /*105a0*/  @P0 STG.E.U16 desc[UR36][R6.64+0x282], R138 ;  /* 0x0002828a06000986 */ /* 0x0003e2000c101524 */
[----:B------:R-:W-:Y:S02]  /*105b0*/  ISETP.GT.AND P0, PT, R0, RZ, P2 ;  /* 0x000000ff0000720c */ /* 0x000fe40001704270 */
[----:B-1----:R-:W-:-:S11]  /*105c0*/  P2R R138, PR, RZ, 0x4 ;  /* 0x00000004ff8a7803 */ /* 0x002fd60000000000 */
[----:B------:R-:W-:Y:S05]  /*105d0*/  @!P0 BRA `(.L_x_546) ;  /* 0x0000000000048947 */ /* 0x000fea0003800000 */
[----:B------:R1:W5:Y:S02]  /*105e0*/  LDG.E.LTC128B.U16 R136, desc[UR36][R14.64+0x290] ;  /* 0x000290240e887981 */ /* 0x000364000c1e1520 */
.L_x_546:
[----:B------:R-:W-:Y:S05]  /*105f0*/  BSYNC B1 ;  /* 0x0000000000017941 */ /* 0x000fea0003800000 */
.L_x_545:
[----:B-----5:R-:W-:Y:S01]  /*10600*/  IMAD.U32 R137, R136, 0x10000, RZ ;  /* 0x0001000088897824 */ /* 0x020fe200078e00ff */
[----:B------:R-:W-:Y:S01]  /*10610*/  ISETP.GT.AND P1, PT, R3, 0x149, PT ;  /* 0x000001490300780c */ /* 0x000fe20003f24270 */
[----:B------:R-:W-:Y:S02]  /*10620*/  BSSY B1, `(.L_x_547) ;  /* 0x0000009000017945 */ /* 0x000fe40003800000 */
        /* <DEDUP_REMOVED lines=8> */
.L_x_548:
[----:B------:R-:W-:Y:S05]  /*106b0*/  BSYNC B1 ;  /* 0x0000000000017941 */ /* 0x000fea0003800000 */
.L_x_547:
        /* <DEDUP_REMOVED lines=9> */
.L_x_550:
[----:B------:R-:W-:Y:S05]  /*10750*/  BSYNC B1 ;  /* 0x0000000000017941 */ /* 0x000fea0003800000 */
.L_x_549:
        /* <DEDUP_REMOVED lines=9> */
.L_x_552:
[----:B------:R-:W-:Y:S05]  /*107f0*/  BSYNC B1 ;  /* 0x0000000000017941 */ /* 0x000fea0003800000 */
.L_x_551:
        /* <DEDUP_REMOVED lines=11> */
.L_x_554:
[----:B------:R-:W-:Y:S05]  /*108b0*/  BSYNC B1 ;  /* 0x0000000000017941 */ /* 0x000fea0003800000 */
.L_x_553:
        /* <DEDUP_REMOVED lines=11> */
.L_x_556:
[----:B------:R-:W-:Y:S05]  /*10970*/  BSYNC B1 ;  /* 0x0000000000017941 */ /* 0x000fea0003800000 */
.L_x_555:
        /* <DEDUP_REMOVED lines=9> */
.L_x_558:
[----:B------:R-:W-:Y:S05]  /*10a10*/  BSYNC B1 ;  /* 0x0000000000017941 */ /* 0x000fea0003800000 */
.L_x_557:
        /* <DEDUP_REMOVED lines=9> */
.L_x_560:
[----:B------:R-:W-:Y:S05]  /*10ab0*/  BSYNC B1 ;  /* 0x0000000000017941 */ /* 0x000fea0003800000 */
.L_x_559:
        /* <DEDUP_REMOVED lines=11> */
.L_x_562:
[----:B------:R-:W-:Y:S05]  /*10b70*/  BSYNC B1 ;  /* 0x0000000000017941 */ /* 0x000fea0003800000 */
.L_x_561:
        /* <DEDUP_REMOVED lines=11> */
.L_x_564:
[----:B------:R-:W-:Y:S05]  /*10c30*/  BSYNC B1 ;  /* 0x0000000000017941 */ /* 0x000fea0003800000 */
.L_x_563:
        /* <DEDUP_REMOVED lines=9> */
.L_x_566:
[----:B------:R-:W-:Y:S05]  /*10cd0*/  BSYNC B1 ;  /* 0x0000000000017941 */ /* 0x000fea0003800000 */
.L_x_565:
        /* <DEDUP_REMOVED lines=9> */
.L_x_568:
[----:B------:R-:W-:Y:S05]  /*10d70*/  BSYNC B1 ;  /* 0x0000000000017941 */ /* 0x000fea0003800000 */
.L_x_567:
        /* <DEDUP_REMOVED lines=11> */
.L_x_570:
[----:B------:R-:W-:Y:S05]  /*10e30*/  BSYNC B1 ;  /* 0x0000000000017941 */ /* 0x000fea0003800000 */
.L_x_569:
        /* <DEDUP_REMOVED lines=11> */
.L_x_572:
[----:B------:R-:W-:Y:S05]  /*10ef0*/  BSYNC B1 ;  /* 0x0000000000017941 */ /* 0x000fea0003800000 */
.L_x_571:
        /* <DEDUP_REMOVED lines=9> */
.L_x_574:
[----:B------:R-:W-:Y:S05]  /*10f90*/  BSYNC B1 ;  /* 0x0000000000017941 */ /* 0x000fea0003800000 */
.L_x_573:
        /* <DEDUP_REMOVED lines=9> */
.L_x_576:
[----:B------:R-:W-:Y:S05]  /*11030*/  BSYNC B1 ;  /* 0x0000000000017941 */ /* 0x000fea0003800000 */
.L_x_575:
[----:B-----5:R-:W-:Y:S01]  /*11040*/  IMAD.U32 R137, R136, 0x10000, RZ ;  /* 0x0001000088897824 */ /* 0x020fe200078e00ff */
[----:B------:R-:W-:Y:S01]  /*11050*/  ISETP.GT.AND P6, PT, R3, 0x168, PT ;  /* 0x000001680300780c */ /* 0x000fe20003fc4270 */
[----:B------:R-:W-:Y:S02]  /*11060*/  BSSY B1, `(.L_x_577) ;  /* 0x0000008000017945 */ /* 0x000fe40003800000 */
[----:B------:R-:W-:-:S04]  /*11070*/  FMUL R140, R137, R16 ;  /* 0x00000010898c7220 */ /* 0x000fc80000400000 */
[----:B------:R-:W-:-:S05]  /*11080*/  FFMA R140, R203, R2, R140 ;  /* 0x00000002cb8c7223 */ /* 0x000fca000000008c */
[----:B------:R-:W-:-:S05]  /*11090*/  F2FP.BF16.F32.PACK_AB R140, RZ, R140 ;  /* 0x0000008cff8c723e */ /* 0x000fca00000010ff */
[----:B------:R0:W-:Y:S01]  /*110a0*/  @P0 STG.E.U16 desc[UR36][R6.64+0x2c2], R140 ;  /* 0x0002c28c06000986 */ /* 0x0001e2000c101524 */
[----:B------:R-:W-:-:S13]  /*110b0*/  ISETP.GT.AND P0, PT, R0, RZ, P6 ;  /* 0x000000ff0000720c */ /* 0x000fda0003704270 */
[----:B0-----:R-:W-:Y:S05]  /*110c0*/  @!P0 BRA `(.L_x_578) ;  /* 0x0000000000048947 */ /* 0x001fea0003800000 */
[----:B------:R0:W5:Y:S02]  /*110d0*/  LDG.E.LTC128B.U16 R136, desc[UR36][R14.64+0x2d0] ;  /* 0x0002d0240e887981 */ /* 0x000164000c1e1520 */
.L_x_578:
[----:B------:R-:W-:Y:S05]  /*110e0*/  BSYNC B1 ;  /* 0x0000000000017941 */ /* 0x000fea0003800000 */
.L_x_577:
        /* <DEDUP_REMOVED lines=10> */
.L_x_580:
[----:B------:R-:W-:Y:S05]  /*11190*/  BSYNC B1 ;  /* 0x0000000000017941 */ /* 0x000fea0003800000 */
.L_x_579:
        /* <DEDUP_REMOVED lines=9> */
.L_x_582:
[----:B------:R-:W-:Y:S05]  /*11230*/  BSYNC B1 ;  /* 0x0000000000017941 */ /* 0x000fea0003800000 */
.L_x_581:
        /* <DEDUP_REMOVED lines=9> */
.L_x_584:
[----:B------:R-:W-:Y:S05]  /*112d0*/  BSYNC B1 ;  /* 0x0000000000017941 */ /* 0x000fea0003800000 */
.L_x_583:
        /* <DEDUP_REMOVED lines=10> */
.L_x_586:
[----:B------:R-:W-:Y:S05]  /*11380*/  BSYNC B1 ;  /* 0x0000000000017941 */ /* 0x000fea0003800000 */
.L_x_585:
        /* <DEDUP_REMOVED lines=10> */
.L_x_588:
[----:B------:R-:W-:Y:S05]  /*11430*/  BSYNC B1 ;  /* 0x0000000000017941 */ /* 0x000fea0003800000 */
.L_x_587:
        /* <DEDUP_REMOVED lines=9> */
.L_x_590:
[----:B------:R-:W-:Y:S05]  /*114d0*/  BSYNC B1 ;  /* 0x0000000000017941 */ /* 0x000fea0003800000 */
.L_x_589:
        /* <DEDUP_REMOVED lines=9> */
.L_x_592:
[----:B------:R-:W-:Y:S05]  /*11570*/  BSYNC B1 ;  /* 0x0000000000017941 */ /* 0x000fea0003800000 */
.L_x_591:
        /* <DEDUP_REMOVED lines=10> */
.L_x_594:
[----:B------:R-:W-:Y:S05]  /*11620*/  BSYNC B1 ;  /* 0x0000000000017941 */ /* 0x000fea0003800000 */
.L_x_593:
[----:B-----5:R-:W-:Y:S01]  /*11630*/  IMAD.U32 R137, R136, 0x10000, RZ ;  /* 0x0001000088897824 */ /* 0x020fe200078e00ff */
[----:B------:R-:W-:Y:S03]  /*11640*/  BSSY B1, `(.L_x_595) ;  /* 0x0000009000017945 */ /* 0x000fe60003800000 */
[----:B------:R-:W-:-:S04]  /*11650*/  FMUL R137, R137, R16 ;  /* 0x0000001089897220 */ /* 0x000fc80000400000 */
[----:B------:R-:W-:-:S05]  /*11660*/  FFMA R137, R212, R2, R137 ;  /* 0x00000002d4897223 */ /* 0x000fca0000000089 */
[----:B------:R-:W-:-:S05]  /*11670*/  F2FP.BF16.F32.PACK_AB R137, RZ, R137 ;  /* 0x00000089ff89723e */ /* 0x000fca00000010ff */
[----:B------:R0:W-:Y:S01]  /*11680*/  @P0 STG.E.U16 desc[UR36][R4.64+0x2f0], R137 ;  /* 0x0002f08904000986 */ /* 0x0001e2000c101524 */
[----:B------:R-:W-:-:S04]  /*11690*/  ISETP.GT.AND P0, PT, R3, 0x179, PT ;  /* 0x000001790300780c */ /* 0x000fc80003f04270 */
[----:B------:R-:W-:-:S13]  /*116a0*/  ISETP.GT.AND P5, PT, R0, RZ, P0 ;  /* 0x000000ff0000720c */ /* 0x000fda00007a4270 */
[----:B0-----:R-:W-:Y:S05]  /*116b0*/  @!P5 BRA `(.L_x_596) ;  /* 0x000000000004d947 */ /* 0x001fea0003800000 */
[----:B------:R0:W5:Y:S02]  /*116c0*/  LDG.E.LTC128B.U16 R136, desc[UR36][R14.64+0x2f2] ;  /* 0x0002f2240e887981 */ /* 0x000164000c1e1520 */
.L_x_596:
[----:B------:R-:W-:Y:S05]  /*116d0*/  BSYNC B1 ;  /* 0x0000000000017941 */ /* 0x000fea0003800000 */
.L_x_595:
[----:B-----5:R-:W-:Y:S01]  /*116e0*/  IMAD.U32 R3, R136, 0x10000, RZ ;  /* 0x0001000088037824 */ /* 0x020fe200078e00ff */
[----:B------:R-:W-:Y:S03]  /*116f0*/  BSSY B1, `(.L_x_597) ;  /* 0x0000008000017945 */ /* 0x000fe60003800000 */
[----:B0123--:R-:W-:-:S04]  /*11700*/  FMUL R14, R3, R16 ;  /* 0x00000010030e7220 */ /* 0x00ffc80000400000 */
[----:B------:R-:W-:-:S05]  /*11710*/  FFMA R14, R213, R2, R14 ;  /* 0x00000002d50e7223 */ /* 0x000fca000000000e */
[----:B------:R-:W-:-:S05]  /*11720*/  F2FP.BF16.F32.PACK_AB R14, RZ, R14 ;  /* 0x0000000eff0e723e */ /* 0x000fca00000010ff */
[----:B------:R0:W-:Y:S01]  /*11730*/  @P5 STG.E.U16 desc[UR36][R4.64+0x2f2], R14 ;  /* 0x0002f20e04005986 */ /* 0x0001e2000c101524 */
[----:B------:R-:W-:-:S13]  /*11740*/  ISETP.GT.AND P5, PT, R0, 0x8, P1 ;  /* 0x000000080000780c */ /* 0x000fda0000fa4270 */
[----:B0-----:R-:W-:Y:S05]  /*11750*/  @!P5 BRA `(.L_x_598) ;  /* 0x000000000004d947 */ /* 0x001fea0003800000 */
[----:B------:R0:W5:Y:S02]  /*11760*/  LDG.E.LTC128B.U16 R136, desc[UR36][R12.64+0x2f0] ;  /* 0x0002f0240c887981 */ /* 0x000164000c1e1520 */
.L_x_598:
[----:B------:R-:W-:Y:S05]  /*11770*/  BSYNC B1 ;  /* 0x0000000000017941 */ /* 0x000fea0003800000 */
.L_x_597:
[----:B-----5:R-:W-:Y:S01]  /*11780*/  IMAD.U32 R3, R136, 0x10000, RZ ;  /* 0x0001000088037824 */ /* 0x020fe200078e00ff */
[----:B------:R-:W-:Y:S01]  /*11790*/  BSSY B1, `(.L_x_599) ;  /* 0x000000a000017945 */ /* 0x000fe20003800000 */
[----:B------:R-:W-:Y:S02]  /*117a0*/  @P5 IMAD.MOV.U32 R4, RZ, RZ, R6 ;  /* 0x000000ffff045224 */ /* 0x000fe400078e0006 */
[----:B------:R-:W-:Y:S01]  /*117b0*/  FMUL R3, R3, R16 ;  /* 0x0000001003037220 */ /* 0x000fe20000400000 */
[----:B------:R-:W-:-:S03]  /*117c0*/  @P5 IMAD.MOV.U32 R5, RZ, RZ, R7 ;  /* 0x000000ffff055224 */ /* 0x000fc600078e0007 */
[----:B------:R-:W-:-:S05]  /*117d0*/  FFMA R3, R214, R2, R3 ;  /* 0x00000002d6037223 */ /* 0x000fca0000000003 */
[----:B------:R-:W-:-:S05]  /*117e0*/  F2FP.BF16.F32.PACK_AB R3, RZ, R3 ;  /* 0x00000003ff03723e */ /* 0x000fca00000010ff */
[----:B------:R1:W-:Y:S01]  /*117f0*/  @P5 STG.E.U16 desc[UR36][R4.64+0x2f0], R3 ;  /* 0x0002f00304005986 */ /* 0x0003e2000c101524 */
[----:B------:R-:W-:-:S13]  /*11800*/  ISETP.GT.AND P5, PT, R0, 0x8, P0 ;  /* 0x000000080000780c */ /* 0x000fda00007a4270 */
[----:B-1----:R-:W-:Y:S05]  /*11810*/  @!P5 BRA `(.L_x_600) ;  /* 0x000000000004d947 */ /* 0x002fea0003800000 */
[----:B------:R1:W5:Y:S02]  /*11820*/  LDG.E.LTC128B.U16 R136, desc[UR36][R12.64+0x2f2] ;  /* 0x0002f2240c887981 */ /* 0x000364000c1e1520 */
.L_x_600:
[----:B------:R-:W-:Y:S05]  /*11830*/  BSYNC B1 ;  /* 0x0000000000017941 */ /* 0x000fea0003800000 */
.L_x_599:
[----:B-----5:R-:W-:Y:S01]  /*11840*/  IMAD.U32 R3, R136, 0x10000, RZ ;  /* 0x0001000088037824 */ /* 0x020fe200078e00ff */
[----:B------:R-:W-:Y:S03]  /*11850*/  BSSY B1, `(.L_x_601) ;  /* 0x0000009000017945 */ /* 0x000fe60003800000 */
[----:B------:R-:W-:-:S04]  /*11860*/  FMUL R4, R3, R16 ;  /* 0x0000001003047220 */ /* 0x000fc80000400000 */
[----:B------:R-:W-:-:S05]  /*11870*/  FFMA R4, R215, R2, R4 ;  /* 0x00000002d7047223 */ /* 0x000fca0000000004 */
[----:B------:R-:W-:-:S05]  /*11880*/  F2FP.BF16.F32.PACK_AB R4, RZ, R4 ;  /* 0x00000004ff04723e */ /* 0x000fca00000010ff */
[----:B------:R2:W-:Y:S01]  /*11890*/  @P5 STG.E.U16 desc[UR36][R6.64+0x2f2], R4 ;  /* 0x0002f20406005986 */ /* 0x0005e2000c101524 */
[----:B------:R-:W-:-:S04]  /*118a0*/  LOP3.LUT P5, RZ, R17, 0x1, RZ, 0xc0, !PT ;  /* 0x0000000111ff7812 */ /* 0x000fc800078ac0ff */
[----:B------:R-:W-:-:S13]  /*118b0*/  ISETP.GT.AND P5, PT, R0, 0x80, P5 ;  /* 0x000000800000780c */ /* 0x000fda0002fa4270 */
[----:B--2---:R-:W-:Y:S05]  /*118c0*/  @!P5 BRA `(.L_x_602) ;  /* 0x000000000004d947 */ /* 0x004fea0003800000 */
[----:B------:R2:W5:Y:S02]  /*118d0*/  LDG.E.LTC128B.U16 R136, desc[UR36][R10.64+0x180] ;  /* 0x000180240a887981 */ /* 0x000564000c1e1520 */
.L_x_602:
[----:B------:R-:W-:Y:S05]  /*118e0*/  BSYNC B1 ;  /* 0x0000000000017941 */ /* 0x000fea0003800000 */
.L_x_601:
        /* <DEDUP_REMOVED lines=8> */
[----:B---3--:R-:W-:Y:S05]  /*11970*/  @!P5 BRA `(.L_x_604) ;  /* 0x000000000004d947 */ /* 0x008fea0003800000 */
[----:B------:R3:W5:Y:S02]  /*11980*/  LDG.E.LTC128B.U16 R136, desc[UR36][R10.64+0x182] ;  /* 0x000182240a887981 */ /* 0x000764000c1e1520 */
.L_x_604:
[----:B------:R-:W-:Y:S05]  /*11990*/  BSYNC B1 ;  /* 0x0000000000017941 */ /* 0x000fea0003800000 */
.L_x_603:
        /* <DEDUP_REMOVED lines=8> */
[----:B0-----:R-:W-:Y:S05]  /*11a20*/  @!P5 BRA `(.L_x_606) ;  /* 0x000000000004d947 */ /* 0x001fea0003800000 */
[----:B------:R0:W5:Y:S02]  /*11a30*/  LDG.E.LTC128B.U16 R136, desc[UR36][R8.64+0x180] ;  /* 0x0001802408887981 */ /* 0x000164000c1e1520 */
.L_x_606:
[----:B------:R-:W-:Y:S05]  /*11a40*/  BSYNC B1 ;  /* 0x0000000000017941 */ /* 0x000fea0003800000 */
.L_x_605:
        /* <DEDUP_REMOVED lines=10> */
.L_x_608:
[----:B------:R-:W-:Y:S05]  /*11af0*/  BSYNC B1 ;  /* 0x0000000000017941 */ /* 0x000fea0003800000 */
.L_x_607:
        /* <DEDUP_REMOVED lines=10> */
.L_x_610:
[----:B------:R-:W-:Y:S05]  /*11ba0*/  BSYNC B1 ;  /* 0x0000000000017941 */ /* 0x000fea0003800000 */
.L_x_609:
        /* <DEDUP_REMOVED lines=10> */
.L_x_612:
[----:B------:R-:W-:Y:S05]  /*11c50*/  BSYNC B1 ;  /* 0x0000000000017941 */ /* 0x000fea0003800000 */
.L_x_611:
        /* <DEDUP_REMOVED lines=10> */
.L_x_614:
[----:B------:R-:W-:Y:S05]  /*11d00*/  BSYNC B1 ;  /* 0x0000000000017941 */ /* 0x000fea0003800000 */
.L_x_613:
        /* <DEDUP_REMOVED lines=10> */
.L_x_616:
[----:B------:R-:W-:Y:S05]  /*11db0*/  BSYNC B1 ;  /* 0x0000000000017941 */ /* 0x000fea0003800000 */
.L_x_615:
        /* <DEDUP_REMOVED lines=10> */
.L_x_618:
[----:B------:R-:W-:Y:S05]  /*11e60*/  BSYNC B1 ;  /* 0x0000000000017941 */ /* 0x000fea0003800000 */
.L_x_617:
        /* <DEDUP_REMOVED lines=10> */
.L_x_620:
[----:B------:R-:W-:Y:S05]  /*11f10*/  BSYNC B1 ;  /* 0x0000000000017941 */ /* 0x000fea0003800000 */
.L_x_619:
        /* <DEDUP_REMOVED lines=10> */
.L_x_622:
[----:B------:R-:W-:Y:S05]  /*11fc0*/  BSYNC B1 ;  /* 0x0000000000017941 */ /* 0x000fea0003800000 */
.L_x_621:
        /* <DEDUP_REMOVED lines=10> */
.L_x_624:
[----:B------:R-:W-:Y:S05]  /*12070*/  BSYNC B1 ;  /* 0x0000000000017941 */ /* 0x000fea0003800000 */
.L_x_623:
        /* <DEDUP_REMOVED lines=10> */
.L_x_626:
[----:B------:R-:W-:Y:S05]  /*12120*/  BSYNC B1 ;  /* 0x0000000000017941 */ /* 0x000fea0003800000 */
.L_x_625:
        /* <DEDUP_REMOVED lines=10> */
.L_x_628:
[----:B------:R-:W-:Y:S05]  /*121d0*/  BSYNC B1 ;  /* 0x0000000000017941 */ /* 0x000fea0003800000 */
.L_x_627:
        /* <DEDUP_REMOVED lines=10> */
.L_x_630:
[----:B------:R-:W-:Y:S05]  /*12280*/  BSYNC B1 ;  /* 0x0000000000017941 */ /* 0x000fea0003800000 */
.L_x_629:
        /* <DEDUP_REMOVED lines=10> */
.L_x_632:
[----:B------:R-:W-:Y:S05]  /*12330*/  BSYNC B1 ;  /* 0x0000000000017941 */ /* 0x000fea0003800000 */
.L_x_631:
        /* <DEDUP_REMOVED lines=10> */
.L_x_634:
[----:B------:R-:W-:Y:S05]  /*123e0*/  BSYNC B1 ;  /* 0x0000000000017941 */ /* 0x000fea0003800000 */
.L_x_633:
        /* <DEDUP_REMOVED lines=10> */
.L_x_636:
[----:B------:R-:W-:Y:S05]  /*12490*/  BSYNC B1 ;  /* 0x0000000000017941 */ /* 0x000fea0003800000 */
.L_x_635:
        /* <DEDUP_REMOVED lines=10> */
.L_x_638:
[----:B------:R-:W-:Y:S05]  /*12540*/  BSYNC B1 ;  /* 0x0000000000017941 */ /* 0x000fea0003800000 */
.L_x_637:
        /* <DEDUP_REMOVED lines=10> */
.L_x_640:
[----:B------:R-:W-:Y:S05]  /*125f0*/  BSYNC B1 ;  /* 0x0000000000017941 */ /* 0x000fea0003800000 */
.L_x_639:
        /* <DEDUP_REMOVED lines=10> */
.L_x_642:
[----:B------:R-:W-:Y:S05]  /*126a0*/  BSYNC B1 ;  /* 0x0000000000017941 */ /* 0x000fea0003800000 */
.L_x_641:
        /* <DEDUP_REMOVED lines=10> */
.L_x_644:
[----:B------:R-:W-:Y:S05]  /*12750*/  BSYNC B1 ;  /* 0x0000000000017941 */ /* 0x000fea0003800000 */
.L_x_643:
        /* <DEDUP_REMOVED lines=10> */
.L_x_646:
[----:B------:R-:W-:Y:S05]  /*12800*/  BSYNC B1 ;  /* 0x0000000000017941 */ /* 0x000fea0003800000 */
.L_x_645:
        /* <DEDUP_REMOVED lines=10> */
.L_x_648:
[----:B------:R-:W-:Y:S05]  /*128b0*/  BSYNC B1 ;  /* 0x0000000000017941 */ /* 0x000fea0003800000 */
.L_x_647:
        /* <DEDUP_REMOVED lines=10> */
.L_x_650:
[----:B------:R-:W-:Y:S05]  /*12960*/  BSYNC B1 ;  /* 0x0000000000017941 */ /* 0x000fea0003800000 */
.L_x_649:
        /* <DEDUP_REMOVED lines=10> */
.L_x_652:
[----:B------:R-:W-:Y:S05]  /*12a10*/  BSYNC B1 ;  /* 0x0000000000017941 */ /* 0x000fea0003800000 */
.L_x_651:
        /* <DEDUP_REMOVED lines=10> */
.L_x_654:
[----:B------:R-:W-:Y:S05]  /*12ac0*/  BSYNC B1 ;  /* 0x0000000000017941 */ /* 0x000fea0003800000 */
.L_x_653:
        /* <DEDUP_REMOVED lines=10> */
.L_x_656:
[----:B------:R-:W-:Y:S05]  /*12b70*/  BSYNC B1 ;  /* 0x0000000000017941 */ /* 0x000fea0003800000 */
.L_x_655:
        /* <DEDUP_REMOVED lines=10> */
.L_x_658:
[----:B------:R-:W-:Y:S05]  /*12c20*/  BSYNC B1 ;  /* 0x0000000000017941 */ /* 0x000fea0003800000 */
.L_x_657:
        /* <DEDUP_REMOVED lines=10> */
.L_x_660:
[----:B------:R-:W-:Y:S05]  /*12cd0*/  BSYNC B1 ;  /* 0x0000000000017941 */ /* 0x000fea0003800000 */
.L_x_659:
        /* <DEDUP_REMOVED lines=10> */
.L_x_662:
[----:B------:R-:W-:Y:S05]  /*12d80*/  BSYNC B1 ;  /* 0x0000000000017941 */ /* 0x000fea0003800000 */
.L_x_661:
        /* <DEDUP_REMOVED lines=10> */
.L_x_664:
[----:B------:R-:W-:Y:S05]  /*12e30*/  BSYNC B1 ;  /* 0x0000000000017941 */ /* 0x000fea0003800000 */
.L_x_663:
        /* <DEDUP_REMOVED lines=10> */
.L_x_666:
[----:B------:R-:W-:Y:S05]  /*12ee0*/  BSYNC B1 ;  /* 0x0000000000017941 */ /* 0x000fea0003800000 */
.L_x_665:
[----:B-----5:R-:W-:Y:S01]  /*12ef0*/  IMAD.U32 R3, R136, 0x10000, RZ ;  /* 0x0001000088037824 */ /* 0x020fe200078e00ff */
[----:B------:R-:W-:Y:S03]  /*12f00*/  BSSY B1, `(.L_x_667) ;  /* 0x0000009000017945 */ /* 0x000fe60003800000 */
[----:B------:R-:W-:-:S04]  /*12f10*/  FMUL R3, R3, R16 ;  /* 0x0000001003037220 */ /* 0x000fc80000400000 */
[----:B------:R-:W-:-:S05]  /*12f20*/  FFMA R3, R56, R2, R3 ;  /* 0x0000000238037223 */ /* 0x000fca0000000003 */
[----:B------:R-:W-:-:S05]  /*12f30*/  F2FP.BF16.F32.PACK_AB R3, RZ, R3 ;  /* 0x00000003ff03723e */ /* 0x000fca00000010ff */
[----:B------:R0:W-:Y:S01]  /*12f40*/  @P5 STG.E.U16 desc[UR36][R18.64+0x200], R3 ;  /* 0x0002000312005986 */ /* 0x0001e2000c101524 */
[----:B------:R-:W-:-:S04]  /*12f50*/  ISETP.NE.AND P5, PT, R23, RZ, PT ;  /* 0x000000ff1700720c */ /* 0x000fc80003fa5270 */
[----:B------:R-:W-:-:S13]  /*12f60*/  ISETP.GT.AND P5, PT, R0, 0x80, P5 ;  /* 0x000000800000780c */ /* 0x000fda0002fa4270 */
[----:B0-----:R-:W-:Y:S05]  /*12f70*/  @!P5 BRA `(.L_x_668) ;  /* 0x000000000004d947 */ /* 0x001fea0003800000 */
[----:B------:R0:W5:Y:S02]  /*12f80*/  LDG.E.LTC128B.U16 R136, desc[UR36][R10.64+0x202] ;  /* 0x000202240a887981 */ /* 0x000164000c1e1520 */
.L_x_668:
[----:B------:R-:W-:Y:S05]  /*12f90*/  BSYNC B1 ;  /* 0x0000000000017941 */ /* 0x000fea0003800000 */
.L_x_667:
        /* <DEDUP_REMOVED lines=10> */
.L_x_670:
[----:B------:R-:W-:Y:S05]  /*13040*/  BSYNC B1 ;  /* 0x0000000000017941 */ /* 0x000fea0003800000 */
.L_x_669:
        /* <DEDUP_REMOVED lines=10> */
.L_x_672:
[----:B------:R-:W-:Y:S05]  /*130f0*/  BSYNC B1 ;  /* 0x0000000000017941 */ /* 0x000fea0003800000 */
.L_x_671:
        /* <DEDUP_REMOVED lines=10> */
.L_x_674:
[----:B------:R-:W-:Y:S05]  /*131a0*/  BSYNC B1 ;  /* 0x0000000000017941 */ /* 0x000fea0003800000 */
.L_x_673:
        /* <DEDUP_REMOVED lines=10> */
.L_x_676:
[----:B------:R-:W-:Y:S05]  /*13250*/  BSYNC B1 ;  /* 0x0000000000017941 */ /* 0x000fea0003800000 */
.L_x_675:
        /* <DEDUP_REMOVED lines=10> */
.L_x_678:
[----:B------:R-:W-:Y:S05]  /*13300*/  BSYNC B1 ;  /* 0x0000000000017941 */ /* 0x000fea0003800000 */
.L_x_677:
        /* <DEDUP_REMOVED lines=10> */
.L_x_680:
[----:B------:R-:W-:Y:S05]  /*133b0*/  BSYNC B1 ;  /* 0x0000000000017941 */ /* 0x000fea0003800000 */
.L_x_679:
        /* <DEDUP_REMOVED lines=10> */
.L_x_682:
[----:B------:R-:W-:Y:S05]  /*13460*/  BSYNC B1 ;  /* 0x0000000000017941 */ /* 0x000fea0003800000 */
.L_x_681:
        /* <DEDUP_REMOVED lines=10> */
.L_x_684:
[----:B------:R-:W-:Y:S05]  /*13510*/  BSYNC B1 ;  /* 0x0000000000017941 */ /* 0x000fea0003800000 */
.L_x_683:
        /* <DEDUP_REMOVED lines=10> */
.L_x_686:
[----:B------:R-:W-:Y:S05]  /*135c0*/  BSYNC B1 ;  /* 0x0000000000017941 */ /* 0x000fea0003800000 */
.L_x_685:
        /* <DEDUP_REMOVED lines=10> */
.L_x_688:
[----:B------:R-:W-:Y:S05]  /*13670*/  BSYNC B1 ;  /* 0x0000000000017941 */ /* 0x000fea0003800000 */
.L_x_687:
        /* <DEDUP_REMOVED lines=10> */
.L_x_690:
[----:B------:R-:W-:Y:S05]  /*13720*/  BSYNC B1 ;  /* 0x0000000000017941 */ /* 0x000fea0003800000 */
.L_x_689:
        /* <DEDUP_REMOVED lines=10> */
.L_x_692:
[----:B------:R-:W-:Y:S05]  /*137d0*/  BSYNC B1 ;  /* 0x0000000000017941 */ /* 0x000fea0003800000 */
.L_x_691:
        /* <DEDUP_REMOVED lines=10> */
.L_x_694:
[----:B------:R-:W-:Y:S05]  /*13880*/  BSYNC B1 ;  /* 0x0000000000017941 */ /* 0x000fea0003800000 */
.L_x_693:
        /* <DEDUP_REMOVED lines=10> */
.L_x_696:
[----:B------:R-:W-:Y:S05]  /*13930*/  BSYNC B1 ;  /* 0x0000000000017941 */ /* 0x000fea0003800000 */
.L_x_695:
        /* <DEDUP_REMOVED lines=10> */
.L_x_698:
[----:B------:R-:W-:Y:S05]  /*139e0*/  BSYNC B1 ;  /* 0x0000000000017941 */ /* 0x000fea0003800000 */
.L_x_697:
        /* <DEDUP_REMOVED lines=10> */
.L_x_700:
[----:B------:R-:W-:Y:S05]  /*13a90*/  BSYNC B1 ;  /* 0x0000000000017941 */ /* 0x000fea0003800000 */
.L_x_699:
        /* <DEDUP_REMOVED lines=10> */
.L_x_702:
[----:B------:R-:W-:Y:S05]  /*13b40*/  BSYNC B1 ;  /* 0x0000000000017941 */ /* 0x000fea0003800000 */
.L_x_701:
        /* <DEDUP_REMOVED lines=10> */
.L_x_704:
[----:B------:R-:W-:Y:S05]  /*13bf0*/  BSYNC B1 ;  /* 0x0000000000017941 */ /* 0x000fea0003800000 */
.L_x_703:
        /* <DEDUP_REMOVED lines=10> */
.L_x_706:
[----:B------:R-:W-:Y:S05]  /*13ca0*/  BSYNC B1 ;  /* 0x0000000000017941 */ /* 0x000fea0003800000 */
.L_x_705:
        /* <DEDUP_REMOVED lines=10> */
.L_x_708:
[----:B------:R-:W-:Y:S05]  /*13d50*/  BSYNC B1 ;  /* 0x0000000000017941 */ /* 0x000fea0003800000 */
.L_x_707:
        /* <DEDUP_REMOVED lines=10> */
.L_x_710:
[----:B------:R-:W-:Y:S05]  /*13e00*/  BSYNC B1 ;  /* 0x0000000000017941 */ /* 0x000fea0003800000 */
.L_x_709:
        /* <DEDUP_REMOVED lines=10> */
.L_x_712:
[----:B------:R-:W-:Y:S05]  /*13eb0*/  BSYNC B1 ;  /* 0x0000000000017941 */ /* 0x000fea0003800000 */
.L_x_711:
        /* <DEDUP_REMOVED lines=10> */
.L_x_714:
[----:B------:R-:W-:Y:S05]  /*13f60*/  BSYNC B1 ;  /* 0x0000000000017941 */ /* 0x000fea0003800000 */
.L_x_713:
        /* <DEDUP_REMOVED lines=10> */
.L_x_716:
[----:B------:R-:W-:Y:S05]  /*14010*/  BSYNC B1 ;  /* 0x0000000000017941 */ /* 0x000fea0003800000 */
.L_x_715:
        /* <DEDUP_REMOVED lines=10> */
.L_x_718:
[----:B------:R-:W-:Y:S05]  /*140c0*/  BSYNC B1 ;  /* 0x0000000000017941 */ /* 0x000fea0003800000 */
.L_x_717:
        /* <DEDUP_REMOVED lines=10> */
.L_x_720:
[----:B------:R-:W-:Y:S05]  /*14170*/  BSYNC B1 ;  /* 0x0000000000017941 */ /* 0x000fea0003800000 */
.L_x_719:
        /* <DEDUP_REMOVED lines=10> */
.L_x_722:
[----:B------:R-:W-:Y:S05]  /*14220*/  BSYNC B1 ;  /* 0x0000000000017941 */ /* 0x000fea0003800000 */
.L_x_721:
        /* <DEDUP_REMOVED lines=10> */
.L_x_724:
[----:B------:R-:W-:Y:S05]  /*142d0*/  BSYNC B1 ;  /* 0x0000000000017941 */ /* 0x000fea0003800000 */
.L_x_723:
        /* <DEDUP_REMOVED lines=10> */
.L_x_726:
[----:B------:R-:W-:Y:S05]  /*14380*/  BSYNC B1 ;  /* 0x0000000000017941 */ /* 0x000fea0003800000 */
.L_x_725:
        /* <DEDUP_REMOVED lines=10> */
.L_x_728:
[----:B------:R-:W-:Y:S05]  /*14430*/  BSYNC B1 ;  /* 0x0000000000017941 */ /* 0x000fea0003800000 */
.L_x_727:
        /* <DEDUP_REMOVED lines=10> */
.L_x_730:
[----:B------:R-:W-:Y:S05]  /*144e0*/  BSYNC B1 ;  /* 0x0000000000017941 */ /* 0x000fea0003800000 */
.L_x_729:
        /* <DEDUP_REMOVED lines=10> */
.L_x_732:
[----:B------:R-:W-:Y:S05]  /*14590*/  BSYNC B1 ;  /* 0x0000000000017941 */ /* 0x000fea0003800000 */
.L_x_731:
        /* <DEDUP_REMOVED lines=10> */
.L_x_734:
[----:B------:R-:W-:Y:S05]  /*14640*/  BSYNC B1 ;  /* 0x0000000000017941 */ /* 0x000fea0003800000 */
.L_x_733:
        /* <DEDUP_REMOVED lines=10> */
.L_x_736:
[----:B------:R-:W-:Y:S05]  /*146f0*/  BSYNC B1 ;  /* 0x0000000000017941 */ /* 0x000fea0003800000 */
.L_x_735:
        /* <DEDUP_REMOVED lines=10> */
.L_x_738:
[----:B------:R-:W-:Y:S05]  /*147a0*/  BSYNC B1 ;  /* 0x0000000000017941 */ /* 0x000fea0003800000 */
.L_x_737:
        /* <DEDUP_REMOVED lines=10> */
.L_x_740:
[----:B------:R-:W-:Y:S05]  /*14850*/  BSYNC B1 ;  /* 0x0000000000017941 */ /* 0x000fea0003800000 */
.L_x_739:
        /* <DEDUP_REMOVED lines=10> */
.L_x_742:
[----:B------:R-:W-:Y:S05]  /*14900*/  BSYNC B1 ;  /* 0x0000000000017941 */ /* 0x000fea0003800000 */
.L_x_741:
        /* <DEDUP_REMOVED lines=10> */
.L_x_744:
[----:B------:R-:W-:Y:S05]  /*149b0*/  BSYNC B1 ;  /* 0x0000000000017941 */ /* 0x000fea0003800000 */
.L_x_743:
        /* <DEDUP_REMOVED lines=10> */
.L_x_746:
[----:B------:R-:W-:Y:S05]  /*14a60*/  BSYNC B1 ;  /* 0x0000000000017941 */ /* 0x000fea0003800000 */
.L_x_745:
        /* <DEDUP_REMOVED lines=10> */
.L_x_748:
[----:B------:R-:W-:Y:S05]  /*14b10*/  BSYNC B1 ;  /* 0x0000000000017941 */ /* 0x000fea0003800000 */
.L_x_747:
        /* <DEDUP_REMOVED lines=10> */
.L_x_750:
[----:B------:R-:W-:Y:S05]  /*14bc0*/  BSYNC B1 ;  /* 0x0000000000017941 */ /* 0x000fea0003800000 */
.L_x_749:
        /* <DEDUP_REMOVED lines=10> */
.L_x_752:
[----:B------:R-:W-:Y:S05]  /*14c70*/  BSYNC B1 ;  /* 0x0000000000017941 */ /* 0x000fea0003800000 */
.L_x_751:
        /* <DEDUP_REMOVED lines=10> */
.L_x_754:
[----:B------:R-:W-:Y:S05]  /*14d20*/  BSYNC B1 ;  /* 0x0000000000017941 */ /* 0x000fea0003800000 */
.L_x_753:
        /* <DEDUP_REMOVED lines=10> */
.L_x_756:
[----:B------:R-:W-:Y:S05]  /*14dd0*/  BSYNC B1 ;  /* 0x0000000000017941 */ /* 0x000fea0003800000 */
.L_x_755:
        /* <DEDUP_REMOVED lines=10> */
.L_x_758:
[----:B------:R-:W-:Y:S05]  /*14e80*/  BSYNC B1 ;  /* 0x0000000000017941 */ /* 0x000fea0003800000 */
.L_x_757:
        /* <DEDUP_REMOVED lines=10> */
.L_x_760:
[----:B------:R-:W-:Y:S05]  /*14f30*/  BSYNC B1 ;  /* 0x0000000000017941 */ /* 0x000fea0003800000 */
.L_x_759:
        /* <DEDUP_REMOVED lines=10> */
.L_x_762:
[----:B------:R-:W-:Y:S05]  /*14fe0*/  BSYNC B1 ;  /* 0x0000000000017941 */ /* 0x000fea0003800000 */
.L_x_761:
        /* <DEDUP_REMOVED lines=10> */
.L_x_764:
[----:B------:R-:W-:Y:S05]  /*15090*/  BSYNC B1 ;  /* 0x0000000000017941 */ /* 0x000fea0003800000 */
.L_x_763:
        /* <DEDUP_REMOVED lines=10> */
.L_x_766:
[----:B------:R-:W-:Y:S05]  /*15140*/  BSYNC B1 ;  /* 0x0000000000017941 */ /* 0x000fea0003800000 */
.L_x_765:
        /* <DEDUP_REMOVED lines=10> */
.L_x_768:
[----:B------:R-:W-:Y:S05]  /*151f0*/  BSYNC B1 ;  /* 0x0000000000017941 */ /* 0x000fea0003800000 */
.L_x_767:
        /* <DEDUP_REMOVED lines=9> */
.L_x_770:
[----:B------:R-:W-:Y:S05]  /*15290*/  BSYNC B1 ;  /* 0x0000000000017941 */ /* 0x000fea0003800000 */
.L_x_769:
        /* <DEDUP_REMOVED lines=9> */
.L_x_772:
[----:B------:R-:W-:Y:S05]  /*15330*/  BSYNC B1 ;  /* 0x0000000000017941 */ /* 0x000fea0003800000 */
.L_x_771:
        /* <DEDUP_REMOVED lines=9> */
.L_x_774:
[----:B------:R-:W-:Y:S05]  /*153d0*/  BSYNC B1 ;  /* 0x0000000000017941 */ /* 0x000fea0003800000 */
.L_x_773:
        /* <DEDUP_REMOVED lines=9> */
.L_x_776:
[----:B------:R-:W-:Y:S05]  /*15470*/  BSYNC B1 ;  /* 0x0000000000017941 */ /* 0x000fea0003800000 */
.L_x_775:
        /* <DEDUP_REMOVED lines=9> */
.L_x_778:
[----:B------:R-:W-:Y:S05]  /*15510*/  BSYNC B1 ;  /* 0x0000000000017941 */ /* 0x000fea0003800000 */
.L_x_777:
        /* <DEDUP_REMOVED lines=9> */
.L_x_780:
[----:B------:R-:W-:Y:S05]  /*155b0*/  BSYNC B1 ;  /* 0x0000000000017941 */ /* 0x000fea0003800000 */
.L_x_779:
        /* <DEDUP_REMOVED lines=9> */
.L_x_782:
[----:B------:R-:W-:Y:S05]  /*15650*/  BSYNC B1 ;  /* 0x0000000000017941 */ /* 0x000fea0003800000 */
.L_x_781:
        /* <DEDUP_REMOVED lines=9> */
.L_x_784:
[----:B------:R-:W-:Y:S05]  /*156f0*/  BSYNC B1 ;  /* 0x0000000000017941 */ /* 0x000fea0003800000 */
.L_x_783:
        /* <DEDUP_REMOVED lines=9> */
.L_x_786:
[----:B------:R-:W-:Y:S05]  /*15790*/  BSYNC B1 ;  /* 0x0000000000017941 */ /* 0x000fea0003800000 */
.L_x_785:
        /* <DEDUP_REMOVED lines=9> */
.L_x_788:
[----:B------:R-:W-:Y:S05]  /*15830*/  BSYNC B1 ;  /* 0x0000000000017941 */ /* 0x000fea0003800000 */
.L_x_787:
        /* <DEDUP_REMOVED lines=9> */
.L_x_790:
[----:B------:R-:W-:Y:S05]  /*158d0*/  BSYNC B1 ;  /* 0x0000000000017941 */ /* 0x000fea0003800000 */
.L_x_789:
        /* <DEDUP_REMOVED lines=9> */
.L_x_792:
[----:B------:R-:W-:Y:S05]  /*15970*/  BSYNC B1 ;  /* 0x0000000000017941 */ /* 0x000fea0003800000 */
.L_x_791:
[----:B------:R-:W-:Y:S05]  /*15980*/  @!P0 BRA `(.L_x_793) ;  /* 0x0000007c005c8947 */ /* 0x000fea0003800000 */
[----:B0----5:R-:W-:-:S04]  /*15990*/  IMAD.U32 R3, R136, 0x10000, RZ ;  /* 0x0001000088037824 */ /* 0x021fc800078e00ff */
[----:B------:R-:W-:-:S04]  /*159a0*/  FMUL R0, R3, R16 ;  /* 0x0000001003007220 */ /* 0x000fc80000400000 */
[----:B------:R-:W-:-:S05]  /*159b0*/  FFMA R0, R119, R2, R0 ;  /* 0x0000000277007223 */ /* 0x000fca0000000000 */
[----:B------:R-:W-:-:S05]  /*159c0*/  F2FP.BF16.F32.PACK_AB R0, RZ, R0 ;  /* 0x00000000ff00723e */ /* 0x000fca00000010ff */
[----:B------:R0:W-:Y:S01]  /*159d0*/  STG.E.U16 desc[UR36][R20.64+0x2f2], R0 ;  /* 0x0002f20014007986 */ /* 0x0001e2000c101524 */
[----:B------:R-:W-:Y:S05]  /*159e0*/  BRA `(.L_x_793) ;  /* 0x0000007c00447947 */ /* 0x000fea0003800000 */
.L_x_30:
[----:B------:R-:W2:Y:S01]  /*159f0*/  LDL.LU R13, [R1+0x188] ;  /* 0x00018800010d7983 */ /* 0x000ea20000300800 */
[----:B------:R-:W-:-:S03]  /*15a00*/  ULDC.64 UR4, c[0x0][0x5c0] ;  /* 0x0001700000047ab9 */ /* 0x000fc60000000a00 */
[----:B------:R-:W4:Y:S04]  /*15a10*/  LDL.LU R8, [R1+0x18c] ;  /* 0x00018c0001087983 */ /* 0x000f280000300800 */
[----:B------:R-:W5:Y:S04]  /*15a20*/  LDL.LU R10, [R1+0x1f8] ;  /* 0x0001f800010a7983 */ /* 0x000f680000300800 */
[----:B------:R-:W3:Y:S04]  /*15a30*/  LDL.LU R11, [R1+0x1fc] ;  /* 0x0001fc00010b7983 */ /* 0x000ee80000300800 */
        /* <DEDUP_REMOVED lines=19> */
[----:B------:R-:W3:Y:S01]  /*15b70*/  LDL.LU R15, [R1+0x2fc] ;  /* 0x0002fc00010f7983 */ /* 0x000ee20000300800 */
[----:B------:R-:W-:-:S03]  /*15b80*/  LEA R4, P0, R6, UR4, 0x1 ;  /* 0x0000000406047c11 */ /* 0x000fc6000f8008ff */
[----:B------:R-:W2:Y:S01]  /*15b90*/  LDL.LU R7, [R1+0x180] ;  /* 0x0001800001077983 */ /* 0x000ea20000300800 */
[----:B------:R-:W-:-:S03]  /*15ba0*/  LEA.HI.X R5, R6, UR5, R14, 0x1, P0 ;  /* 0x0000000506057c11 */ /* 0x000fc600080f0c0e */
[----:B------:R-:W5:Y:S01]  /*15bb0*/  LDL.LU R14, [R1+0x184] ;  /* 0x00018400010e7983 */ /* 0x000f620000300800 */
[----:B------:R-:W-:-:S04]  /*15bc0*/  ISETP.GT.AND P2, PT, R3, 0x1, PT ;  /* 0x000000010300780c */ /* 0x000fc80003f44270 */
[----:B------:R-:W-:Y:S01]  /*15bd0*/  ISETP.GT.AND P0, PT, R0, RZ, P2 ;  /* 0x000000ff0000720c */ /* 0x000fe20001704270 */
[----:B----4-:R-:W-:-:S05]  /*15be0*/  FMUL R8, R8, R2 ;  /* 0x0000000208087220 */ /* 0x010fca0000400000 */
[----:B------:R-:W-:Y:S01]  /*15bf0*/  F2FP.BF16.F32.PACK_AB R8, RZ, R8 ;  /* 0x00000008ff08723e */ /* 0x000fe200000010ff */
[----:B--2---:R-:W-:-:S05]  /*15c00*/  FMUL R6, R7, R2 ;  /* 0x0000000207067220 */ /* 0x004fca0000400000 */
[----:B------:R-:W-:-:S05]  /*15c10*/  F2FP.BF16.F32.PACK_AB R6, RZ, R6 ;  /* 0x00000006ff06723e */ /* 0x000fca00000010ff */
[----:B------:R5:W-:Y:S01]  /*15c20*/  @P1 STG.E.U16 desc[UR36][R4.64], R6 ;  /* 0x0000000604001986 */ /* 0x000be2000c101524 */
[-C--:B------:R-:W-:Y:S01]  /*15c30*/  FMUL R7, R13, R2.reuse ;  /* 0x000000020d077220 */ /* 0x080fe20000400000 */
[----:B------:R-:W-:Y:S02]  /*15c40*/  IMAD.SHL.U32 R13, R18, 0x10, RZ ;  /* 0x00000010120d7824 */ /* 0x000fe400078e00ff */
[----:B-----5:R-:W-:-:S05]  /*15c50*/  FMUL R6, R14, R2 ;  /* 0x000000020e067220 */ /* 0x020fca0000400000 */
[----:B------:R-:W-:Y:S02]  /*15c60*/  F2FP.BF16.F32.PACK_AB R6, RZ, R6 ;  /* 0x00000006ff06723e */ /* 0x000fe400000010ff */
[----:B------:R-:W-:Y:S02]  /*15c70*/  F2FP.BF16.F32.PACK_AB R7, RZ, R7 ;  /* 0x00000007ff07723e */ /* 0x000fe400000010ff */
[----:B------:R-:W-:Y:S01]  /*15c80*/  SHF.L.U64.HI R14, R18, 0x4, R19 ;  /* 0x00000004120e7819 */ /* 0x000fe20000010213 */
[----:B------:R0:W-:Y:S01]  /*15c90*/  @P0 STG.E.U16 desc[UR36][R4.64+0x2], R6 ;  /* 0x0000020604000986 */ /* 0x0001e2000c101524 */
[----:B------:R-:W-:Y:S02]  /*15ca0*/  PRMT R9, R7, 0x7610, R9 ;  /* 0x0000761007097816 */ /* 0x000fe40000000009 */
[----:B------:R-:W-:Y:S02]  /*15cb0*/  ISETP.GT.AND P1, PT, R0, 0x8, P5 ;  /* 0x000000080000780c */ /* 0x000fe40002f24270 */
[----:B0-----:R-:W-:-:S05]  /*15cc0*/  IADD3 R6, P0, R13, R4, RZ ;  /* 0x000000040d067210 */ /* 0x001fca0007f1e0ff */
[----:B------:R-:W-:Y:S01]  /*15cd0*/  IMAD.X R7, R14, 0x1, R5, P0 ;  /* 0x000000010e077824 */ /* 0x000fe200000e0605 */
[----:B------:R-:W-:-:S05]  /*15ce0*/  ISETP.GT.AND P0, PT, R0, 0x8, P2 ;  /* 0x000000080000780c */ /* 0x000fca0001704270 */
[----:B------:R0:W-:Y:S08]  /*15cf0*/  @P1 STG.E.U16 desc[UR36][R6.64], R9 ;  /* 0x0000000906001986 */ /* 0x0001f0000c101524 */
[----:B------:R1:W-:Y:S04]  /*15d00*/  @P0 STG.E.U16 desc[UR36][R6.64+0x2], R8 ;  /* 0x0000020806000986 */ /* 0x0003e8000c101524 */
[----:B0-----:R-:W2:Y:S04]  /*15d10*/  LDL.LU R9, [R1+0x1f4] ;  /* 0x0001f40001097983 */ /* 0x001ea80000300800 */
[----:B-1----:R-:W4:Y:S01]  /*15d20*/  LDL.LU R8, [R1+0x190] ;  /* 0x0001900001087983 */ /* 0x002f220000300800 */
[----:B------:R-:W-:-:S04]  /*15d30*/  ISETP.GT.AND P2, PT, R3, 0x8, PT ;  /* 0x000000080300780c */ /* 0x000fc80003f44270 */
[----:B------:R-:W-:Y:S01]  /*15d40*/  ISETP.GT.AND P0, PT, R0, RZ, P2 ;  /* 0x000000ff0000720c */ /* 0x000fe20001704270 */
[----:B----4-:R-:W-:-:S05]  /*15d50*/  FMUL R8, R8, R2 ;  /* 0x0000000208087220 */ /* 0x010fca0000400000 */
[----:B------:R-:W-:-:S07]  /*15d60*/  F2FP.BF16.F32.PACK_AB R8, RZ, R8 ;  /* 0x00000008ff08723e */ /* 0x000fce00000010ff */
[----:B------:R0:W-:Y:S04]  /*15d70*/  @P0 STG.E.U16 desc[UR36][R4.64+0x10], R8 ;  /* 0x0000100804000986 */ /* 0x0001e8000c101524 */
[----:B0-----:R-:W4:Y:S01]  /*15d80*/  LDL.LU R8, [R1+0x194] ;  /* 0x0001940001087983 */ /* 0x001f220000300800 */
[----:B------:R-:W-:-:S04]  /*15d90*/  ISETP.GT.AND P1, PT, R3, 0x9, PT ;  /* 0x000000090300780c */ /* 0x000fc80003f24270 */
[----:B------:R-:W-:Y:S01]  /*15da0*/  ISETP.GT.AND P0, PT, R0, RZ, P1 ;  /* 0x000000ff0000720c */ /* 0x000fe20000f04270 */
[----:B----4-:R-:W-:-:S05]  /*15db0*/  FMUL R8, R8, R2 ;  /* 0x0000000208087220 */ /* 0x010fca0000400000 */
[----:B------:R-:W-:-:S07]  /*15dc0*/  F2FP.BF16.F32.PACK_AB R8, RZ, R8 ;  /* 0x00000008ff08723e */ /* 0x000fce00000010ff */
[----:B------:R0:W-:Y:S04]  /*15dd0*/  @P0 STG.E.U16 desc[UR36][R4.64+0x12], R8 ;  /* 0x0000120804000986 */ /* 0x0001e8000c101524 */
[----:B0-----:R-:W4:Y:S01]  /*15de0*/  LDL.LU R8, [R1+0x198] ;  /* 0x0001980001087983 */ /* 0x001f220000300800 */
[----:B------:R-:W-:Y:S01]  /*15df0*/  ISETP.GT.AND P0, PT, R0, 0x8, P2 ;  /* 0x000000080000780c */ /* 0x000fe20001704270 */
        /* <DEDUP_REMOVED lines=120> */
[----:B------:R-:W-:Y:S02]  /*16580*/  ISETP.GT.AND P0, PT, R0, RZ, P2 ;  /* 0x000000ff0000720c */ /* 0x000fe40001704270 */
[----:B------:R-:W-:Y:S02]  /*16590*/  ISETP.GT.AND P1, PT, R3, 0x39, PT ;  /* 0x000000390300780c */ /* 0x000fe40003f24270 */
[----:B------:R-:W-:Y:S01]  /*165a0*/  SHF.L.U64.HI R19, R18, 0x8, R19 ;  /* 0x0000000812137819 */ /* 0x000fe20000010213 */
[----:B------:R-:W-:-:S05]  /*165b0*/  FMUL R10, R10, R2 ;  /* 0x000000020a0a7220 */ /* 0x000fca0000400000 */
[----:B------:R-:W-:Y:S01]  /*165c0*/  F2FP.BF16.F32.PACK_AB R10, RZ, R10 ;  /* 0x0000000aff0a723e */ /* 0x000fe200000010ff */
[----:B---3--:R-:W-:-:S05]  /*165d0*/  FMUL R12, R12, R2 ;  /* 0x000000020c0c7220 */ /* 0x008fca0000400000 */
[----:B------:R-:W-:Y:S01]  /*165e0*/  F2FP.BF16.F32.PACK_AB R12, RZ, R12 ;  /* 0x0000000cff0c723e */ /* 0x000fe200000010ff */
[----:B----4-:R-:W-:-:S05]  /*165f0*/  FMUL R8, R8, R2 ;  /* 0x0000000208087220 */ /* 0x010fca0000400000 */
[----:B------:R-:W-:-:S05]  /*16600*/  F2FP.BF16.F32.PACK_AB R8, RZ, R8 ;  /* 0x00000008ff08723e */ /* 0x000fca00000010ff */
[----:B------:R2:W-:Y:S01]  /*16610*/  @P0 STG.E.U16 desc[UR36][R4.64+0x70], R8 ;  /* 0x0000700804000986 */ /* 0x0005e2000c101524 */
[----:B------:R-:W-:Y:S01]  /*16620*/  ISETP.GT.AND P0, PT, R0, RZ, P1 ;  /* 0x000000ff0000720c */ /* 0x000fe20000f04270 */
[----:B--2---:R-:W-:-:S05]  /*16630*/  FMUL R8, R9, R2 ;  /* 0x0000000209087220 */ /* 0x004fca0000400000 */
[----:B------:R-:W-:-:S07]  /*16640*/  F2FP.BF16.F32.PACK_AB R8, RZ, R8 ;  /* 0x00000008ff08723e */ /* 0x000fce00000010ff */
[----:B------:R0:W-:Y:S02]  /*16650*/  @P0 STG.E.U16 desc[UR36][R4.64+0x72], R8 ;  /* 0x0000720804000986 */ /* 0x0001e4000c101524 */
[----:B0-----:R-:W-:-:S05]  /*16660*/  LEA R8, P0, R18, R4, 0x8 ;  /* 0x0000000412087211 */ /* 0x001fca00078040ff */
[----:B------:R-:W-:Y:S01]  /*16670*/  IMAD.X R9, R19, 0x1, R5, P0 ;  /* 0x0000000113097824 */ /* 0x000fe200000e0605 */
[----:B------:R-:W-:-:S13]  /*16680*/  ISETP.GT.AND P0, PT, R0, 0x8, P2 ;  /* 0x000000080000780c */ /* 0x000fda0001704270 */
[----:B------:R0:W-:Y:S01]  /*16690*/  @P0 STG.E.U16 desc[UR36][R6.64+0x70], R10 ;  /* 0x0000700a06000986 */ /* 0x0001e2000c101524 */
[----:B------:R-:W-:Y:S01]  /*166a0*/  ISETP.GT.AND P0, PT, R0, 0x8, P1 ;  /* 0x000000080000780c */ /* 0x000fe20000f04270 */
[----:B0-----:R-:W-:-:S05]  /*166b0*/  FMUL R10, R11, R2 ;  /* 0x000000020b0a7220 */ /* 0x001fca0000400000 */
[----:B------:R-:W-:Y:S02]  /*166c0*/  F2FP.BF16.F32.PACK_AB R10, RZ, R10 ;  /* 0x0000000aff0a723e */ /* 0x000fe400000010ff */
[----:B------:R-:W-:-:S05]  /*166d0*/  ISETP.GT.AND P2, PT, R3, 0x40, PT ;  /* 0x000000400300780c */ /* 0x000fca0003f44270 */
[----:B------:R0:W-:Y:S02]  /*166e0*/  @P0 STG.E.U16 desc[UR36][R6.64+0x72], R10 ;  /* 0x0000720a06000986 */ /* 0x0001e4000c101524 */
[----:B0-----:R-:W-:-:S05]  /*166f0*/  IADD3 R10, P0, R13, R8, RZ ;  /* 0x000000080d0a7210 */ /* 0x001fca0007f1e0ff */
[----:B------:R-:W-:Y:S01]  /*16700*/  IMAD.X R11, R14, 0x1, R9, P0 ;  /* 0x000000010e0b7824 */ /* 0x000fe200000e0609 */
[----:B------:R-:W-:-:S13]  /*16710*/  ISETP.GT.AND P0, PT, R0, RZ, P2 ;  /* 0x000000ff0000720c */ /* 0x000fda0001704270 */
[----:B------:R0:W-:Y:S04]  /*16720*/  @P0 STG.E.U16 desc[UR36][R4.64+0x80], R12 ;  /* 0x0000800c04000986 */ /* 0x0001e8000c101524 */
[----:B0-----:R-:W2:Y:S01]  /*16730*/  LDL.LU R12, [R1+0x204] ;  /* 0x00020400010c7983 */ /* 0x001ea20000300800 */
[----:B------:R-:W-:-:S04]  /*16740*/  ISETP.GT.AND P1, PT, R3, 0x41, PT ;  /* 0x000000410300780c */ /* 0x000fc80003f24270 */
[----:B------:R-:W-:Y:S01]  /*16750*/  ISETP.GT.AND P0, PT, R0, RZ, P1 ;  /* 0x000000ff0000720c */ /* 0x000fe20000f04270 */
[----:B--2---:R-:W-:-:S05]  /*16760*/  FMUL R12, R12, R2 ;  /* 0x000000020c0c7220 */ /* 0x004fca0000400000 */
[----:B------:R-:W-:-:S07]  /*16770*/  F2FP.BF16.F32.PACK_AB R12, RZ, R12 ;  /* 0x0000000cff0c723e */ /* 0x000fce00000010ff */
[----:B------:R0:W-:Y:S04]  /*16780*/  @P0 STG.E.U16 desc[UR36][R4.64+0x82], R12 ;  /* 0x0000820c04000986 */ /* 0x0001e8000c101524 */
[----:B0-----:R-:W2:Y:S01]  /*16790*/  LDL.LU R12, [R1+0x208] ;  /* 0x00020800010c7983 */ /* 0x001ea20000300800 */
[----:B------:R-:W-:Y:S01]  /*167a0*/  ISETP.GT.AND P0, PT, R0, 0x8, P2 ;  /* 0x000000080000780c */ /* 0x000fe20001704270 */
        /* <DEDUP_REMOVED lines=230> */
[----:B------:R-:W-:Y:S02]  /*17610*/  ISETP.GT.AND P0, PT, R0, RZ, P2 ;  /* 0x000000ff0000720c */ /* 0x000fe40001704270 */
[C---:B------:R-:W-:Y:S02]  /*17620*/  ISETP.GT.AND P1, PT, R3.reuse, 0x99, PT ;  /* 0x000000990300780c */ /* 0x040fe40003f24270 */
[C---:B------:R-:W-:Y:S02]  /*17630*/  ISETP.GT.AND P4, PT, R3.reuse, 0xa9, PT ;  /* 0x000000a90300780c */ /* 0x040fe40003f84270 */
[----:B------:R-:W-:Y:S01]  /*17640*/  ISETP.GT.AND P3, PT, R3, 0xb1, PT ;  /* 0x000000b10300780c */ /* 0x000fe20003f64270 */
[----:B--2---:R-:W-:-:S05]  /*17650*/  FMUL R12, R12, R2 ;  /* 0x000000020c0c7220 */ /* 0x004fca0000400000 */
[----:B------:R-:W-:-:S05]  /*17660*/  F2FP.BF16.F32.PACK_AB R12, RZ, R12 ;  /* 0x0000000cff0c723e */ /* 0x000fca00000010ff */
[----:B------:R0:W-:Y:S01]  /*17670*/  @P0 STG.E.U16 desc[UR36][R4.64+0x130], R12 ;  /* 0x0001300c04000986 */ /* 0x0001e2000c101524 */
[----:B------:R-:W-:Y:S01]  /*17680*/  ISETP.GT.AND P0, PT, R0, RZ, P1 ;  /* 0x000000ff0000720c */ /* 0x000fe20000f04270 */
[----:B0-----:R-:W-:-:S05]  /*17690*/  FMUL R12, R235, R2 ;  /* 0x00000002eb0c7220 */ /* 0x001fca0000400000 */
[----:B------:R-:W-:-:S07]  /*176a0*/  F2FP.BF16.F32.PACK_AB R12, RZ, R12 ;  /* 0x0000000cff0c723e */ /* 0x000fce00000010ff */
[----:B------:R0:W-:Y:S01]  /*176b0*/  @P0 STG.E.U16 desc[UR36][R4.64+0x132], R12 ;  /* 0x0001320c04000986 */ /* 0x0001e2000c101524 */
[----:B------:R-:W-:Y:S01]  /*176c0*/  ISETP.GT.AND P0, PT, R0, 0x8, P2 ;  /* 0x000000080000780c */ /* 0x000fe20001704270 */
[----:B0-----:R-:W-:-:S05]  /*176d0*/  FMUL R12, R233, R2 ;  /* 0x00000002e90c7220 */ /* 0x001fca0000400000 */
[----:B------:R-:W-:-:S07]  /*176e0*/  F2FP.BF16.F32.PACK_AB R12, RZ, R12 ;  /* 0x0000000cff0c723e */ /* 0x000fce00000010ff */
[----:B------:R0:W-:Y:S01]  /*176f0*/  @P0 STG.E.U16 desc[UR36][R6.64+0x130], R12 ;  /* 0x0001300c06000986 */ /* 0x0001e2000c101524 */
[----:B------:R-:W-:Y:S02]  /*17700*/  ISETP.GT.AND P0, PT, R0, 0x8, P1 ;  /* 0x000000080000780c */ /* 0x000fe40000f04270 */
[----:B------:R-:W-:Y:S01]  /*17710*/  ISETP.GT.AND P2, PT, R3, 0xa0, PT ;  /* 0x000000a00300780c */ /* 0x000fe20003f44270 */
[----:B0-----:R-:W-:-:S05]  /*17720*/  FMUL R12, R232, R2 ;  /* 0x00000002e80c7220 */ /* 0x001fca0000400000 */
[----:B------:R-:W-:-:S05]  /*17730*/  F2FP.BF16.F32.PACK_AB R12, RZ, R12 ;  /* 0x0000000cff0c723e */ /* 0x000fca00000010ff */
[----:B------:R0:W-:Y:S01]  /*17740*/  @P0 STG.E.U16 desc[UR36][R6.64+0x132], R12 ;  /* 0x0001320c06000986 */ /* 0x0001e2000c101524 */
[----:B------:R-:W-:Y:S02]  /*17750*/  ISETP.GT.AND P0, PT, R0, RZ, P2 ;  /* 0x000000ff0000720c */ /* 0x000fe40001704270 */
[----:B------:R-:W-:Y:S01]  /*17760*/  ISETP.GT.AND P1, PT, R3, 0xa1, PT ;  /* 0x000000a10300780c */ /* 0x000fe20003f24270 */
[----:B0-----:R-:W-:-:S05]  /*17770*/  FMUL R12, R231, R2 ;  /* 0x00000002e70c7220 */ /* 0x001fca0000400000 */
        /* <DEDUP_REMOVED lines=44> */
[----:B------:R-:W-:Y:S01]  /*17a40*/  ISETP.GT.AND P0, PT, R0, 0x8, P3 ;  /* 0x000000080000780c */ /* 0x000fe20001f04270 */
[----:B0-----:R-:W-:-:S05]  /*17a50*/  FMUL R12, R220, R2 ;  /* 0x00000002dc0c7220 */ /* 0x001fca0000400000 */
[----:B------:R-:W-:-:S07]  /*17a60*/  F2FP.BF16.F32.PACK_AB R12, RZ, R12 ;  /* 0x0000000cff0c723e */ /* 0x000fce00000010ff */
[----:B------:R0:W-:Y:S01]  /*17a70*/  @P0 STG.E.U16 desc[UR36][R6.64+0x162], R12 ;  /* 0x0001620c06000986 */ /* 0x0001e2000c101524 */
[----:B------:R-:W-:-:S04]  /*17a80*/  ISETP.GT.AND P0, PT, R3, 0xb8, PT ;  /* 0x000000b80300780c */ /* 0x000fc80003f04270 */
[----:B------:R-:W-:Y:S01]  /*17a90*/  ISETP.GT.AND P2, PT, R0, RZ, P0 ;  /* 0x000000ff0000720c */ /* 0x000fe20000744270 */
        /* <DEDUP_REMOVED lines=13> */
[----:B0-----:R-:W-:Y:S02]  /*17b70*/  FMUL R12, R15, R2 ;  /* 0x000000020f0c7220 */ /* 0x001fe40000400000 */
[----:B------:R-:W2:Y:S04]  /*17b80*/  LDL.LU R15, [R1+0x128] ;  /* 0x00012800010f7983 */ /* 0x000ea80000300800 */
[----:B------:R-:W3:Y:S04]  /*17b90*/  LDL.LU R235, [R1+0x138] ;  /* 0x0001380001eb7983 */ /* 0x000ee80000300800 */
[----:B------:R-:W4:Y:S04]  /*17ba0*/  LDL.LU R233, [R1+0x13c] ;  /* 0x00013c0001e97983 */ /* 0x000f280000300800 */
[----:B------:R-:W5:Y:S04]  /*17bb0*/  LDL.LU R232, [R1+0x140] ;  /* 0x0001400001e87983 */ /* 0x000f680000300800 */
[----:B------:R-:W5:Y:S04]  /*17bc0*/  LDL.LU R231, [R1+0x144] ;  /* 0x0001440001e77983 */ /* 0x000f680000300800 */
[----:B------:R-:W5:Y:S04]  /*17bd0*/  LDL.LU R230, [R1+0x148] ;  /* 0x0001480001e67983 */ /* 0x000f680000300800 */
[----:B------:R-:W5:Y:S04]  /*17be0*/  LDL.LU R229, [R1+0x14c] ;  /* 0x00014c0001e57983 */ /* 0x000f680000300800 */
[----:B------:R-:W5:Y:S04]  /*17bf0*/  LDL.LU R228, [R1+0x150] ;  /* 0x0001500001e47983 */ /* 0x000f680000300800 */
[----:B------:R-:W5:Y:S04]  /*17c00*/  LDL.LU R227, [R1+0x154] ;  /* 0x0001540001e37983 */ /* 0x000f680000300800 */
[----:B------:R-:W5:Y:S01]  /*17c10*/  LDL.LU R226, [R1+0x158] ;  /* 0x0001580001e27983 */ /* 0x000f620000300800 */
[----:B------:R-:W-:-:S03]  /*17c20*/  F2FP.BF16.F32.PACK_AB R12, RZ, R12 ;  /* 0x0000000cff0c723e */ /* 0x000fc600000010ff */
[----:B------:R-:W5:Y:S04]  /*17c30*/  LDL.LU R225, [R1+0x15c] ;  /* 0x00015c0001e17983 */ /* 0x000f680000300800 */
        /* <DEDUP_REMOVED lines=8> */
[----:B------:R0:W-:Y:S04]  /*17cc0*/  @P6 STG.E.U16 desc[UR36][R6.64+0x172], R12 ;  /* 0x0001720c06006986 */ /* 0x0001e8000c101524 */
[----:B0-----:R-:W2:Y:S01]  /*17cd0*/  LDL.LU R12, [R1] ;  /* 0x00000000010c7983 */ /* 0x001ea20000300800 */
[----:B------:R-:W-:Y:S01]  /*17ce0*/  ISETP.GT.AND P6, PT, R0, 0x80, P5 ;  /* 0x000000800000780c */ /* 0x000fe20002fc4270 */
[----:B--2---:R-:W-:-:S05]  /*17cf0*/  FMUL R12, R12, R2 ;  /* 0x000000020c0c7220 */ /* 0x004fca0000400000 */
[----:B------:R-:W-:-:S07]  /*17d00*/  F2FP.BF16.F32.PACK_AB R12, RZ, R12 ;  /* 0x0000000cff0c723e */ /* 0x000fce00000010ff */
[----:B------:R0:W-:Y:S04]  /*17d10*/  @P6 STG.E.U16 desc[UR36][R8.64], R12 ;  /* 0x0000000c08006986 */ /* 0x0001e8000c101524 */
[----:B0-----:R-:W2:Y:S01]  /*17d20*/  LDL.LU R12, [R1+0x4] ;  /* 0x00000400010c7983 */ /* 0x001ea20000300800 */
[----:B------:R-:W-:-:S04]  /*17d30*/  ISETP.GT.AND P6, PT, R3, 0x1, PT ;  /* 0x000000010300780c */ /* 0x000fc80003fc4270 */
        /* <DEDUP_REMOVED lines=415> */
[----:B------:R-:W-:-:S05]  /*19730*/  FMUL R15, R15, R2 ;  /* 0x000000020f0f7220 */ /* 0x000fca0000400000 */
[----:B------:R-:W-:Y:S01]  /*19740*/  F2FP.BF16.F32.PACK_AB R15, RZ, R15 ;  /* 0x0000000fff0f723e */ /* 0x000fe200000010ff */
[----:B--2---:R-:W-:-:S05]  /*19750*/  FMUL R12, R12, R2 ;  /* 0x000000020c0c7220 */ /* 0x004fca0000400000 */
[----:B------:R-:W-:-:S05]  /*19760*/  F2FP.BF16.F32.PACK_AB R12, RZ, R12 ;  /* 0x0000000cff0c723e */ /* 0x000fca00000010ff */
[----:B------:R0:W-:Y:S02]  /*19770*/  @P5 STG.E.U16 desc[UR36][R8.64+0x122], R12 ;  /* 0x0001220c08005986 */ /* 0x0001e4000c101524 */
[----:B0-----:R-:W-:Y:S02]  /*19780*/  PRMT R12, R15, 0x7610, R12 ;  /* 0x000076100f0c7816 */ /* 0x001fe4000000000c */
[----:B------:R-:W2:Y:S01]  /*19790*/  LDL.LU R15, [R1+0x12c] ;  /* 0x00012c00010f7983 */ /* 0x000ea20000300800 */
[----:B------:R-:W-:-:S04]  /*197a0*/  ISETP.GT.AND P5, PT, R3, 0x90, PT ;  /* 0x000000900300780c */ /* 0x000fc80003fa4270 */
[----:B------:R-:W-:-:S13]  /*197b0*/  ISETP.GT.AND P5, PT, R0, 0x88, P5 ;  /* 0x000000880000780c */ /* 0x000fda0002fa4270 */
[----:B------:R0:W-:Y:S01]  /*197c0*/  @P5 STG.E.U16 desc[UR36][R10.64+0x120], R12 ;  /* 0x0001200c0a005986 */ /* 0x0001e2000c101524 */
[----:B------:R-:W-:Y:S01]  /*197d0*/  ISETP.GT.AND P5, PT, R0, 0x88, P6 ;  /* 0x000000880000780c */ /* 0x000fe200037a4270 */
[----:B--2---:R-:W-:-:S05]  /*197e0*/  FMUL R15, R15, R2 ;  /* 0x000000020f0f7220 */ /* 0x004fca0000400000 */
[----:B------:R-:W-:-:S04]  /*197f0*/  F2FP.BF16.F32.PACK_AB R15, RZ, R15 ;  /* 0x0000000fff0f723e */ /* 0x000fc800000010ff */
[----:B0-----:R-:W-:Y:S02]  /*19800*/  PRMT R12, R15, 0x7610, R12 ;  /* 0x000076100f0c7816 */ /* 0x001fe4000000000c */
[----:B------:R-:W2:Y:S04]  /*19810*/  LDL.LU R15, [R1+0x130] ;  /* 0x00013000010f7983 */ /* 0x000ea80000300800 */
[----:B------:R0:W-:Y:S04]  /*19820*/  @P5 STG.E.U16 desc[UR36][R10.64+0x122], R12 ;  /* 0x0001220c0a005986 */ /* 0x0001e8000c101524 */
[----:B0-----:R-:W3:Y:S01]  /*19830*/  LDL.LU R12, [R1+0x134] ;  /* 0x00013400010c7983 */ /* 0x001ee20000300800 */
[----:B------:R-:W-:-:S04]  /*19840*/  ISETP.GT.AND P6, PT, R3, 0x98, PT ;  /* 0x000000980300780c */ /* 0x000fc80003fc4270 */
[----:B------:R-:W-:Y:S02]  /*19850*/  ISETP.GT.AND P5, PT, R0, 0x80, P6 ;  /* 0x000000800000780c */ /* 0x000fe400037a4270 */
[----:B------:R-:W-:Y:S01]  /*19860*/  ISETP.GT.AND P6, PT, R3, 0x99, PT ;  /* 0x000000990300780c */ /* 0x000fe20003fc4270 */
[-C--:B------:R-:W-:Y:S01]  /*19870*/  FMUL R120, R120, R2.reuse ;  /* 0x0000000278787220 */ /* 0x080fe20000400000 */
[-C--:B------:R-:W-:Y:S01]  /*19880*/  FMUL R121, R121, R2.reuse ;  /* 0x0000000279797220 */ /* 0x080fe20000400000 */
[-C--:B------:R-:W-:Y:S01]  /*19890*/  FMUL R122, R122, R2.reuse ;  /* 0x000000027a7a7220 */ /* 0x080fe20000400000 */
[----:B------:R-:W-:Y:S02]  /*198a0*/  FMUL R123, R123, R2 ;  /* 0x000000027b7b7220 */ /* 0x000fe40000400000 */
[----:B------:R-:W-:Y:S02]  /*198b0*/  F2FP.BF16.F32.PACK_AB R120, RZ, R120 ;  /* 0x00000078ff78723e */ /* 0x000fe400000010ff */
[----:B------:R-:W-:-:S02]  /*198c0*/  F2FP.BF16.F32.PACK_AB R121, RZ, R121 ;  /* 0x00000079ff79723e */ /* 0x000fc400000010ff */
[----:B------:R-:W-:Y:S02]  /*198d0*/  F2FP.BF16.F32.PACK_AB R122, RZ, R122 ;  /* 0x0000007aff7a723e */ /* 0x000fe400000010ff */
[----:B------:R-:W-:Y:S01]  /*198e0*/  F2FP.BF16.F32.PACK_AB R123, RZ, R123 ;  /* 0x0000007bff7b723e */ /* 0x000fe200000010ff */
[-C--:B------:R-:W-:Y:S01]  /*198f0*/  FMUL R124, R124, R2.reuse ;  /* 0x000000027c7c7220 */ /* 0x080fe20000400000 */
[----:B------:R-:W-:-:S04]  /*19900*/  FMUL R125, R125, R2 ;  /* 0x000000027d7d7220 */ /* 0x000fc80000400000 */
[----:B------:R-:W-:Y:S02]  /*19910*/  F2FP.BF16.F32.PACK_AB R124, RZ, R124 ;  /* 0x0000007cff7c723e */ /* 0x000fe400000010ff */
[----:B------:R-:W-:Y:S01]  /*19920*/  F2FP.BF16.F32.PACK_AB R125, RZ, R125 ;  /* 0x0000007dff7d723e */ /* 0x000fe200000010ff */
[-C--:B------:R-:W-:Y:S01]  /*19930*/  FMUL R126, R126, R2.reuse ;  /* 0x000000027e7e7220 */ /* 0x080fe20000400000 */
[----:B------:R-:W-:-:S04]  /*19940*/  FMUL R127, R127, R2 ;  /* 0x000000027f7f7220 */ /* 0x000fc80000400000 */
[----:B------:R-:W-:Y:S02]  /*19950*/  F2FP.BF16.F32.PACK_AB R126, RZ, R126 ;  /* 0x0000007eff7e723e */ /* 0x000fe400000010ff */
[----:B------:R-:W-:Y:S01]  /*19960*/  F2FP.BF16.F32.PACK_AB R127, RZ, R127 ;  /* 0x0000007fff7f723e */ /* 0x000fe200000010ff */
[-C--:B------:R-:W-:Y:S01]  /*19970*/  FMUL R128, R128, R2.reuse ;  /* 0x0000000280807220 */ /* 0x080fe20000400000 */
[----:B--2---:R-:W-:-:S05]  /*19980*/  FMUL R15, R15, R2 ;  /* 0x000000020f0f7220 */ /* 0x004fca0000400000 */
[----:B------:R-:W-:-:S04]  /*19990*/  F2FP.BF16.F32.PACK_AB R15, RZ, R15 ;  /* 0x0000000fff0f723e */ /* 0x000fc800000010ff */
[----:B------:R-:W-:-:S05]  /*199a0*/  PRMT R18, R15, 0x7610, R18 ;  /* 0x000076100f127816 */ /* 0x000fca0000000012 */
[----:B------:R0:W-:Y:S01]  /*199b0*/  @P5 STG.E.U16 desc[UR36][R8.64+0x130], R18 ;  /* 0x0001301208005986 */ /* 0x0001e2000c101524 */
[----:B------:R-:W-:Y:S01]  /*199c0*/  ISETP.GT.AND P5, PT, R0, 0x80, P6 ;  /* 0x000000800000780c */ /* 0x000fe200037a4270 */
[----:B---3--:R-:W-:-:S05]  /*199d0*/  FMUL R15, R12, R2 ;  /* 0x000000020c0f7220 */ /* 0x008fca0000400000 */
[----:B------:R-:W-:Y:S01]  /*199e0*/  F2FP.BF16.F32.PACK_AB R15, RZ, R15 ;  /* 0x0000000fff0f723e */ /* 0x000fe200000010ff */
[----:B------:R-:W-:-:S06]  /*199f0*/  FMUL R12, R235, R2 ;  /* 0x00000002eb0c7220 */ /* 0x000fcc0000400000 */
[----:B------:R1:W-:Y:S01]  /*19a00*/  @P5 STG.E.U16 desc[UR36][R8.64+0x132], R15 ;  /* 0x0001320f08005986 */ /* 0x0003e2000c101524 */
[----:B------:R-:W-:-:S04]  /*19a10*/  ISETP.GT.AND P5, PT, R3, 0x98, PT ;  /* 0x000000980300780c */ /* 0x000fc80003fa4270 */
[----:B------:R-:W-:Y:S02]  /*19a20*/  ISETP.GT.AND P5, PT, R0, 0x88, P5 ;  /* 0x000000880000780c */ /* 0x000fe40002fa4270 */
[----:B------:R-:W-:-:S04]  /*19a30*/  F2FP.BF16.F32.PACK_AB R12, RZ, R12 ;  /* 0x0000000cff0c723e */ /* 0x000fc800000010ff */
[----:B------:R-:W-:Y:S01]  /*19a40*/  PRMT R19, R12, 0x7610, R19 ;  /* 0x000076100c137816 */ /* 0x000fe20000000013 */
[----:B----4-:R-:W-:-:S06]  /*19a50*/  FMUL R12, R233, R2 ;  /* 0x00000002e90c7220 */ /* 0x010fcc0000400000 */
[----:B------:R2:W-:Y:S01]  /*19a60*/  @P5 STG.E.U16 desc[UR36][R10.64+0x130], R19 ;  /* 0x000130130a005986 */ /* 0x0005e2000c101524 */
[----:B------:R-:W-:Y:S02]  /*19a70*/  ISETP.GT.AND P5, PT, R0, 0x88, P6 ;  /* 0x000000880000780c */ /* 0x000fe400037a4270 */
[----:B------:R-:W-:Y:S02]  /*19a80*/  F2FP.BF16.F32.PACK_AB R12, RZ, R12 ;  /* 0x0000000cff0c723e */ /* 0x000fe400000010ff */
[----:B------:R-:W-:Y:S02]  /*19a90*/  ISETP.GT.AND P6, PT, R3, 0xa0, PT ;  /* 0x000000a00300780c */ /* 0x000fe40003fc4270 */
[----:B0-----:R-:W-:Y:S01]  /*19aa0*/  PRMT R18, R12, 0x7610, R18 ;  /* 0x000076100c127816 */ /* 0x001fe20000000012 */
[----:B-----5:R-:W-:-:S06]  /*19ab0*/  FMUL R12, R232, R2 ;  /* 0x00000002e80c7220 */ /* 0x020fcc0000400000 */
[----:B------:R0:W-:Y:S01]  /*19ac0*/  @P5 STG.E.U16 desc[UR36][R10.64+0x132], R18 ;  /* 0x000132120a005986 */ /* 0x0001e2000c101524 */
[----:B------:R-:W-:Y:S02]  /*19ad0*/  ISETP.GT.AND P5, PT, R0, 0x80, P6 ;  /* 0x000000800000780c */ /* 0x000fe400037a4270 */
[----:B------:R-:W-:Y:S02]  /*19ae0*/  F2FP.BF16.F32.PACK_AB R12, RZ, R12 ;  /* 0x0000000cff0c723e */ /* 0x000fe400000010ff */
[----:B------:R-:W-:Y:S02]  /*19af0*/  ISETP.GT.AND P6, PT, R3, 0xa1, PT ;  /* 0x000000a10300780c */ /* 0x000fe40003fc4270 */
[----:B-1----:R-:W-:Y:S01]  /*19b00*/  PRMT R15, R12, 0x7610, R15 ;  /* 0x000076100c0f7816 */ /* 0x002fe2000000000f */
[----:B------:R-:W-:-:S06]  /*19b10*/  FMUL R12, R231, R2 ;  /* 0x00000002e70c7220 */ /* 0x000fcc0000400000 */
[----:B------:R1:W-:Y:S01]  /*19b20*/  @P5 STG.E.U16 desc[UR36][R8.64+0x140], R15 ;  /* 0x0001400f08005986 */ /* 0x0003e2000c101524 */
[----:B------:R-:W-:Y:S02]  /*19b30*/  ISETP.GT.AND P5, PT, R0, 0x80, P6 ;  /* 0x000000800000780c */ /* 0x000fe400037a4270 */
[----:B------:R-:W-:-:S04]  /*19b40*/  F2FP.BF16.F32.PACK_AB R12, RZ, R12 ;  /* 0x0000000cff0c723e */ /* 0x000fc800000010ff */
[----:B--2---:R-:W-:Y:S01]  /*19b50*/  PRMT R19, R12, 0x7610, R19 ;  /* 0x000076100c137816 */ /* 0x004fe20000000013 */
[----:B------:R-:W-:-:S06]  /*19b60*/  FMUL R12, R230, R2 ;  /* 0x00000002e60c7220 */ /* 0x000fcc0000400000 */
[----:B------:R2:W-:Y:S01]  /*19b70*/  @P5 STG.E.U16 desc[UR36][R8.64+0x142], R19 ;  /* 0x0001421308005986 */ /* 0x0005e2000c101524 */
[----:B------:R-:W-:-:S04]  /*19b80*/  ISETP.GT.AND P5, PT, R3, 0xa0, PT ;  /* 0x000000a00300780c */ /* 0x000fc80003fa4270 */
[----:B------:R-:W-:Y:S02]  /*19b90*/  ISETP.GT.AND P5, PT, R0, 0x88, P5 ;  /* 0x000000880000780c */ /* 0x000fe40002fa4270 */
[----:B------:R-:W-:-:S04]  /*19ba0*/  F2FP.BF16.F32.PACK_AB R12, RZ, R12 ;  /* 0x0000000cff0c723e */ /* 0x000fc800000010ff */
[----:B0-----:R-:W-:Y:S01]  /*19bb0*/  PRMT R18, R12, 0x7610, R18 ;  /* 0x000076100c127816 */ /* 0x001fe20000000012 */
[----:B------:R-:W-:-:S06]  /*19bc0*/  FMUL R12, R229, R2 ;  /* 0x00000002e50c7220 */ /* 0x000fcc0000400000 */
        /* <DEDUP_REMOVED lines=11> */
[----:B------:R-:W-:Y:S01]  /*19c80*/  @P5 STG.E.U16 desc[UR36][R8.64+0x150], R19 ;  /* 0x0001501308005986 */ /* 0x000fe2000c101524 */
[----:B------:R-:W-:Y:S02]  /*19c90*/  ISETP.GT.AND P5, PT, R0, 0x80, P4 ;  /* 0x000000800000780c */ /* 0x000fe400027a4270 */
[----:B------:R-:W-:-:S04]  /*19ca0*/  F2FP.BF16.F32.PACK_AB R12, RZ, R12 ;  /* 0x0000000cff0c723e */ /* 0x000fc800000010ff */
[----:B0-----:R-:W-:Y:S01]  /*19cb0*/  PRMT R18, R12, 0x7610, R18 ;  /* 0x000076100c127816 */ /* 0x001fe20000000012 */
[-C--:B------:R-:W-:Y:S01]  /*19cc0*/  FMUL R12, R226, R2.reuse ;  /* 0x00000002e20c7220 */ /* 0x080fe20000400000 */
[----:B-1----:R-:W-:Y:S01]  /*19cd0*/  FMUL R15, R225, R2 ;  /* 0x00000002e10f7220 */ /* 0x002fe20000400000 */
[----:B------:R-:W-:-:S04]  /*19ce0*/  ISETP.GT.AND P4, PT, R0, 0x88, P4 ;  /* 0x000000880000780c */ /* 0x000fc80002784270 */
[----:B------:R0:W-:Y:S01]  /*19cf0*/  @P5 STG.E.U16 desc[UR36][R8.64+0x152], R18 ;  /* 0x0001521208005986 */ /* 0x0001e2000c101524 */
[----:B------:R-:W-:Y:S02]  /*19d00*/  ISETP.GT.AND P5, PT, R0, 0x88, P6 ;  /* 0x000000880000780c */ /* 0x000fe400037a4270 */
[----:B------:R-:W-:Y:S02]  /*19d10*/  F2FP.BF16.F32.PACK_AB R12, RZ, R12 ;  /* 0x0000000cff0c723e */ /* 0x000fe400000010ff */
[----:B------:R-:W-:Y:S02]  /*19d20*/  F2FP.BF16.F32.PACK_AB R15, RZ, R15 ;  /* 0x0000000fff0f723e */ /* 0x000fe400000010ff */
[----:B------:R-:W-:Y:S02]  /*19d30*/  PRMT R23, R12, 0x7610, R23 ;  /* 0x000076100c177816 */ /* 0x000fe40000000017 */
[----:B------:R-:W-:Y:S01]  /*19d40*/  PRMT R216, R15, 0x7610, R216 ;  /* 0x000076100fd87816 */ /* 0x000fe200000000d8 */
[-C--:B------:R-:W-:Y:S01]  /*19d50*/  FMUL R12, R224, R2.reuse ;  /* 0x00000002e00c7220 */ /* 0x080fe20000400000 */
[----:B------:R-:W-:-:S03]  /*19d60*/  FMUL R15, R223, R2 ;  /* 0x00000002df0f7220 */ /* 0x000fc60000400000 */
[----:B------:R1:W-:Y:S01]  /*19d70*/  @P5 STG.E.U16 desc[UR36][R10.64+0x150], R23 ;  /* 0x000150170a005986 */ /* 0x0003e2000c101524 */
[----:B------:R-:W-:-:S03]  /*19d80*/  ISETP.GT.AND P5, PT, R0, 0x80, P1 ;  /* 0x000000800000780c */ /* 0x000fc60000fa4270 */
[----:B------:R2:W-:Y:S01]  /*19d90*/  @P4 STG.E.U16 desc[UR36][R10.64+0x152], R216 ;  /* 0x000152d80a004986 */ /* 0x0005e2000c101524 */
[C---:B------:R-:W-:Y:S02]  /*19da0*/  ISETP.GT.AND P4, PT, R0.reuse, 0x80, P3 ;  /* 0x000000800000780c */ /* 0x040fe40001f84270 */
[----:B------:R-:W-:Y:S01]  /*19db0*/  ISETP.GT.AND P1, PT, R0, 0x88, P1 ;  /* 0x000000880000780c */ /* 0x000fe20000f24270 */
[----:B0-----:R-:W-:Y:S01]  /*19dc0*/  FMUL R18, R222, R2 ;  /* 0x00000002de127220 */ /* 0x001fe20000400000 */
[----:B------:R-:W-:Y:S02]  /*19dd0*/  F2FP.BF16.F32.PACK_AB R19, RZ, R12 ;  /* 0x0000000cff13723e */ /* 0x000fe400000010ff */
[----:B------:R-:W-:Y:S02]  /*19de0*/  F2FP.BF16.F32.PACK_AB R20, RZ, R15 ;  /* 0x0000000fff14723e */ /* 0x000fe400000010ff */
[----:B-1----:R-:W-:Y:S02]  /*19df0*/  PRMT R23, R19, 0x7610, R23 ;  /* 0x0000761013177816 */ /* 0x002fe40000000017 */
[----:B------:R-:W-:-:S02]  /*19e00*/  F2FP.BF16.F32.PACK_AB R21, RZ, R18 ;  /* 0x00000012ff15723e */ /* 0x000fc400000010ff */
[----:B--2---:R-:W-:Y:S01]  /*19e10*/  PRMT R216, R20, 0x7610, R216 ;  /* 0x0000761014d87816 */ /* 0x004fe200000000d8 */
[----:B------:R-:W-:Y:S01]  /*19e20*/  @P5 STG.E.U16 desc[UR36][R8.64+0x160], R23 ;  /* 0x0001601708005986 */ /* 0x000fe2000c101524 */
[----:B------:R-:W-:-:S03]  /*19e30*/  ISETP.GT.AND P3, PT, R0, 0x88, P3 ;  /* 0x000000880000780c */ /* 0x000fc60001f64270 */
[----:B------:R-:W-:Y:S01]  /*19e40*/  @P4 STG.E.U16 desc[UR36][R8.64+0x162], R216 ;  /* 0x000162d808004986 */ /* 0x000fe2000c101524 */
[----:B------:R-:W-:-:S03]  /*19e50*/  ISETP.GT.AND P4, PT, R0, 0x80, P0 ;  /* 0x000000800000780c */ /* 0x000fc60000784270 */
[----:B------:R-:W-:Y:S01]  /*19e60*/  @P1 STG.E.U16 desc[UR36][R10.64+0x160], R21 ;  /* 0x000160150a001986 */ /* 0x000fe2000c101524 */
[C---:B------:R-:W-:Y:S01]  /*19e70*/  ISETP.GT.AND P1, PT, R0.reuse, 0x80, P2 ;  /* 0x000000800000780c */ /* 0x040fe20001724270 */
[-C--:B------:R-:W-:Y:S01]  /*19e80*/  FMUL R12, R221, R2.reuse ;  /* 0x00000002dd0c7220 */ /* 0x080fe20000400000 */
[----:B------:R-:W-:Y:S01]  /*19e90*/  ISETP.GT.AND P0, PT, R0, 0x88, P0 ;  /* 0x000000880000780c */ /* 0x000fe20000704270 */
[-C--:B------:R-:W-:Y:S01]  /*19ea0*/  FMUL R15, R220, R2.reuse ;  /* 0x00000002dc0f7220 */ /* 0x080fe20000400000 */
[----:B------:R-:W-:Y:S01]  /*19eb0*/  ISETP.GT.AND P2, PT, R0, 0x88, P2 ;  /* 0x000000880000780c */ /* 0x000fe20001744270 */
[-C--:B------:R-:W-:Y:S01]  /*19ec0*/  FMUL R18, R219, R2.reuse ;  /* 0x00000002db127220 */ /* 0x080fe20000400000 */
[-C--:B------:R-:W-:Y:S01]  /*19ed0*/  FMUL R19, R218, R2.reuse ;  /* 0x00000002da137220 */ /* 0x080fe20000400000 */
[----:B------:R-:W-:Y:S01]  /*19ee0*/  FMUL R20, R217, R2 ;  /* 0x00000002d9147220 */ /* 0x000fe20000400000 */
[----:B------:R-:W-:Y:S02]  /*19ef0*/  F2FP.BF16.F32.PACK_AB R12, RZ, R12 ;  /* 0x0000000cff0c723e */ /* 0x000fe400000010ff */
[----:B------:R-:W-:-:S02]  /*19f00*/  F2FP.BF16.F32.PACK_AB R15, RZ, R15 ;  /* 0x0000000fff0f723e */ /* 0x000fc400000010ff */
[----:B------:R-:W-:Y:S02]  /*19f10*/  F2FP.BF16.F32.PACK_AB R18, RZ, R18 ;  /* 0x00000012ff12723e */ /* 0x000fe400000010ff */
[----:B------:R-:W-:Y:S02]  /*19f20*/  F2FP.BF16.F32.PACK_AB R19, RZ, R19 ;  /* 0x00000013ff13723e */ /* 0x000fe400000010ff */
[----:B------:R-:W-:Y:S02]  /*19f30*/  F2FP.BF16.F32.PACK_AB R20, RZ, R20 ;  /* 0x00000014ff14723e */ /* 0x000fe400000010ff */
[C---:B------:R-:W-:Y:S01]  /*19f40*/  ISETP.GT.AND P5, PT, R3.reuse, 0xc0, PT ;  /* 0x000000c00300780c */ /* 0x040fe20003fa4270 */
[----:B------:R-:W-:Y:S01]  /*19f50*/  @P3 STG.E.U16 desc[UR36][R10.64+0x162], R12 ;  /* 0x0001620c0a003986 */ /* 0x000fe2000c101524 */
[----:B------:R-:W-:-:S03]  /*19f60*/  ISETP.GT.AND P6, PT, R3, 0xc1, PT ;  /* 0x000000c10300780c */ /* 0x000fc60003fc4270 */
[----:B------:R-:W-:Y:S01]  /*19f70*/  @P4 STG.E.U16 desc[UR36][R8.64+0x170], R15 ;  /* 0x0001700f08004986 */ /* 0x000fe2000c101524 */
[----:B------:R-:W-:-:S03]  /*19f80*/  ISETP.GT.AND P3, PT, R0, RZ, P6 ;  /* 0x000000ff0000720c */ /* 0x000fc60003764270 */
[----:B------:R-:W-:Y:S01]  /*19f90*/  @P1 STG.E.U16 desc[UR36][R8.64+0x172], R18 ;  /* 0x0001721208001986 */ /* 0x000fe2000c101524 */
[----:B------:R-:W-:-:S03]  /*19fa0*/  ISETP.GT.AND P1, PT, R0, RZ, P5 ;  /* 0x000000ff0000720c */ /* 0x000fc60002f24270 */
[----:B------:R-:W-:Y:S01]  /*19fb0*/  @P0 STG.E.U16 desc[UR36][R10.64+0x170], R19 ;  /* 0x000170130a000986 */ /* 0x000fe2000c101524 */
[----:B------:R-:W-:-:S03]  /*19fc0*/  ISETP.GT.AND P0, PT, R0, 0x8, P6 ;  /* 0x000000080000780c */ /* 0x000fc60003704270 */
[----:B------:R0:W-:Y:S01]  /*19fd0*/  @P2 STG.E.U16 desc[UR36][R10.64+0x172], R20 ;  /* 0x000172140a002986 */ /* 0x0001e2000c101524 */
[C---:B------:R-:W-:Y:S02]  /*19fe0*/  ISETP.GT.AND P2, PT, R0.reuse, 0x8, P5 ;  /* 0x000000080000780c */ /* 0x040fe40002f44270 */
[C---:B------:R-:W-:Y:S02]  /*19ff0*/  ISETP.GT.AND P5, PT, R3.reuse, 0xc8, PT ;  /* 0x000000c80300780c */ /* 0x040fe40003fa4270 */
[----:B------:R-:W-:Y:S01]  /*1a000*/  ISETP.GT.AND P4, PT, R3, 0xc9, PT ;  /* 0x000000c90300780c */ /* 0x000fe20003f84270 */
[----:B------:R-:W-:Y:S01]  /*1a010*/  @P1 STG.E.U16 desc[UR36][R4.64+0x180], R120 ;  /* 0x0001807804001986 */ /* 0x000fe2000c101524 */
[----:B------:R-:W-:-:S03]  /*1a020*/  ISETP.GT.AND P1, PT, R0, RZ, P5 ;  /* 0x000000ff0000720c */ /* 0x000fc60002f24270 */
[----:B------:R-:W-:Y:S04]  /*1a030*/  @P3 STG.E.U16 desc[UR36][R4.64+0x182], R121 ;  /* 0x0001827904003986 */ /* 0x000fe8000c101524 */
[----:B------:R-:W-:Y:S04]  /*1a040*/  @P2 STG.E.U16 desc[UR36][R6.64+0x180], R122 ;  /* 0x0001807a06002986 */ /* 0x000fe8000c101524 */
[----:B------:R-:W-:Y:S01]  /*1a050*/  @P0 STG.E.U16 desc[UR36][R6.64+0x182], R123 ;  /* 0x0001827b06000986 */ /* 0x000fe2000c101524 */
[----:B------:R-:W-:-:S03]  /*1a060*/  ISETP.GT.AND P0, PT, R0, RZ, P4 ;  /* 0x000000ff0000720c */ /* 0x000fc60002704270 */
[----:B------:R-:W-:Y:S01]  /*1a070*/  @P1 STG.E.U16 desc[UR36][R4.64+0x190], R124 ;  /* 0x0001907c04001986 */ /* 0x000fe2000c101524 */
[----:B------:R-:W-:-:S09]  /*1a080*/  ISETP.GT.AND P1, PT, R0, 0x8, P5 ;  /* 0x000000080000780c */ /* 0x000fd20002f24270 */
[----:B------:R-:W-:Y:S01]  /*1a090*/  @P0 STG.E.U16 desc[UR36][R4.64+0x192], R125 ;  /* 0x0001927d04000986 */ /* 0x000fe2000c101524 */
[----:B------:R-:W-:Y:S02]  /*1a0a0*/  ISETP.GT.AND P0, PT, R0, 0x8, P4 ;  /* 0x000000080000780c */ /* 0x000fe40002704270 */
[----:B------:R-:W-:Y:S01]  /*1a0b0*/  ISETP.GT.AND P3, PT, R3, 0xd0, PT ;  /* 0x000000d00300780c */ /* 0x000fe20003f64270 */
[----:B------:R-:W-:Y:S01]  /*1a0c0*/  @P1 STG.E.U16 desc[UR36][R6.64+0x190], R126 ;  /* 0x0001907e06001986 */ /* 0x000fe2000c101524 */
[----:B------:R-:W-:-:S09]  /*1a0d0*/  F2FP.BF16.F32.PACK_AB R128, RZ, R128 ;  /* 0x00000080ff80723e */ /* 0x000fd200000010ff */
[----:B------:R-:W-:Y:S01]  /*1a0e0*/  @P0 STG.E.U16 desc[UR36][R6.64+0x192], R127 ;  /* 0x0001927f06000986 */ /* 0x000fe2000c101524 */
[----:B------:R-:W-:Y:S02]  /*1a0f0*/  ISETP.GT.AND P0, PT, R0, RZ, P3 ;  /* 0x000000ff0000720c */ /* 0x000fe40001f04270 */
[----:B------:R-:W-:Y:S01]  /*1a100*/  ISETP.GT.AND P2, PT, R3, 0xd1, PT ;  /* 0x000000d10300780c */ /* 0x000fe20003f44270 */
[----:B------:R-:W-:-:S10]  /*1a110*/  FMUL R129, R129, R2 ;  /* 0x0000000281817220 */ /* 0x000fd40000400000 */
[----:B------:R-:W-:Y:S01]  /*1a120*/  @P0 STG.E.U16 desc[UR36][R4.64+0x1a0], R128 ;  /* 0x0001a08004000986 */ /* 0x000fe2000c101524 */
[----:B0-----:R-:W-:-:S05]  /*1a130*/  IADD3 R10, P0, R13, R8, RZ ;  /* 0x000000080d0a7210 */ /* 0x001fca0007f1e0ff */
[----:B------:R-:W-:Y:S01]  /*1a140*/  IMAD.X R11, R14, 0x1, R9, P0 ;  /* 0x000000010e0b7824 */ /* 0x000fe200000e0609 */
[----:B------:R-:W-:Y:S02]  /*1a150*/  ISETP.GT.AND P0, PT, R0, RZ, P2 ;  /* 0x000000ff0000720c */ /* 0x000fe40001704270 */
[----:B------:R-:W-:Y:S01]  /*1a160*/  F2FP.BF16.F32.PACK_AB R129, RZ, R129 ;  /* 0x00000081ff81723e */ /* 0x000fe200000010ff */
[----:B------:R-:W-:-:S10]  /*1a170*/  FMUL R130, R130, R2 ;  /* 0x0000000282827220 */ /* 0x000fd40000400000 */
[----:B------:R-:W-:Y:S01]  /*1a180*/  @P0 STG.E.U16 desc[UR36][R4.64+0x1a2], R129 ;  /* 0x0001a28104000986 */ /* 0x000fe2000c101524 */
[----:B------:R-:W-:Y:S02]  /*1a190*/  ISETP.GT.AND P0, PT, R0, 0x8, P3 ;  /* 0x000000080000780c */ /* 0x000fe40001f04270 */
[----:B------:R-:W-:Y:S01]  /*1a1a0*/  F2FP.BF16.F32.PACK_AB R130, RZ, R130 ;  /* 0x00000082ff82723e */ /* 0x000fe200000010ff */
[----:B------:R-:W-:-:S10]  /*1a1b0*/  FMUL R131, R131, R2 ;  /* 0x0000000283837220 */ /* 0x000fd40000400000 */
[----:B------:R-:W-:Y:S01]  /*1a1c0*/  @P0 STG.E.U16 desc[UR36][R6.64+0x1a0], R130 ;  /* 0x0001a08206000986 */ /* 0x000fe2000c101524 */
[----:B------:R-:W-:Y:S02]  /*1a1d0*/  ISETP.GT.AND P0, PT, R0, 0x8, P2 ;  /* 0x000000080000780c */ /* 0x000fe40001704270 */
[----:B------:R-:W-:Y:S02]  /*1a1e0*/  F2FP.BF16.F32.PACK_AB R131, RZ, R131 ;  /* 0x00000083ff83723e */ /* 0x000fe400000010ff */
[----:B------:R-:W-:Y:S01]  /*1a1f0*/  ISETP.GT.AND P2, PT, R3, 0xd8, PT ;  /* 0x000000d80300780c */ /* 0x000fe20003f44270 */
[----:B------:R-:W-:-:S08]  /*1a200*/  FMUL R132, R132, R2 ;  /* 0x0000000284847220 */ /* 0x000fd00000400000 */
[----:B------:R-:W-:Y:S01]  /*1a210*/  @P0 STG.E.U16 desc[UR36][R6.64+0x1a2], R131 ;  /* 0x0001a28306000986 */ /* 0x000fe2000c101524 */
[----:B------:R-:W-:Y:S02]  /*1a220*/  ISETP.GT.AND P0, PT, R0, RZ, P2 ;  /* 0x000000ff0000720c */ /* 0x000fe40001704270 */
[----:B------:R-:W-:Y:S02]  /*1a230*/  F2FP.BF16.F32.PACK_AB R132, RZ, R132 ;  /* 0x00000084ff84723e */ /* 0x000fe400000010ff */
[----:B------:R-:W-:Y:S01]  /*1a240*/  ISETP.GT.AND P1, PT, R3, 0xd9, PT ;  /* 0x000000d90300780c */ /* 0x000fe20003f24270 */
[----:B------:R-:W-:-:S08]  /*1a250*/  FMUL R133, R133, R2 ;  /* 0x0000000285857220 */ /* 0x000fd00000400000 */
[----:B------:R-:W-:Y:S01]  /*1a260*/  @P0 STG.E.U16 desc[UR36][R4.64+0x1b0], R132 ;  /* 0x0001b08404000986 */ /* 0x000fe2000c101524 */
        /* <DEDUP_REMOVED lines=333> */
[----:B------:R-:W-:Y:S01]  /*1b740*/  F2FP.BF16.F32.PACK_AB R207, RZ, R207 ;  /* 0x000000cfffcf723e */ /* 0x000fe200000010ff */
[----:B------:R-:W-:-:S10]  /*1b750*/  FMUL R208, R208, R2 ;  /* 0x00000002d0d07220 */ /* 0x000fd40000400000 */
[----:B------:R-:W-:Y:S01]  /*1b760*/  @P0 STG.E.U16 desc[UR36][R6.64+0x2d2], R207 ;  /* 0x0002d2cf06000986 */ /* 0x000fe2000c101524 */
[----:B------:R-:W-:-:S04]  /*1b770*/  ISETP.GT.AND P0, PT, R3, 0x170, PT ;  /* 0x000001700300780c */ /* 0x000fc80003f04270 */
        /* <DEDUP_REMOVED lines=22> */
[----:B------:R-:W-:-:S04]  /*1b8e0*/  ISETP.GT.AND P1, PT, R3, 0x179, PT ;  /* 0x000001790300780c */ /* 0x000fc80003f24270 */
[----:B------:R-:W-:Y:S02]  /*1b8f0*/  ISETP.GT.AND P6, PT, R0, RZ, P1 ;  /* 0x000000ff0000720c */ /* 0x000fe40000fc4270 */
[----:B------:R-:W-:Y:S01]  /*1b900*/  F2FP.BF16.F32.PACK_AB R213, RZ, R213 ;  /* 0x000000d5ffd5723e */ /* 0x000fe200000010ff */
[----:B------:R-:W-:-:S10]  /*1b910*/  FMUL R214, R214, R2 ;  /* 0x00000002d6d67220 */ /* 0x000fd40000400000 */
[----:B------:R0:W-:Y:S01]  /*1b920*/  @P6 STG.E.U16 desc[UR36][R4.64+0x2f2], R213 ;  /* 0x0002f2d504006986 */ /* 0x0001e2000c101524 */
[----:B------:R-:W-:Y:S02]  /*1b930*/  ISETP.GT.AND P6, PT, R0, 0x8, P2 ;  /* 0x000000080000780c */ /* 0x000fe400017c4270 */
[----:B------:R-:W-:Y:S01]  /*1b940*/  F2FP.BF16.F32.PACK_AB R214, RZ, R214 ;  /* 0x000000d6ffd6723e */ /* 0x000fe200000010ff */
[----:B------:R-:W-:-:S10]  /*1b950*/  FMUL R215, R215, R2 ;  /* 0x00000002d7d77220 */ /* 0x000fd40000400000 */
[----:B0-----:R-:W-:Y:S02]  /*1b960*/  @P6 IMAD.MOV.U32 R4, RZ, RZ, R6 ;  /* 0x000000ffff046224 */ /* 0x001fe400078e0006 */
[----:B------:R-:W-:-:S05]  /*1b970*/  @P6 IMAD.MOV.U32 R5, RZ, RZ, R7 ;  /* 0x000000ffff056224 */ /* 0x000fca00078e0007 */
[----:B------:R0:W-:Y:S01]  /*1b980*/  @P6 STG.E.U16 desc[UR36][R4.64+0x2f0], R214 ;  /* 0x0002f0d604006986 */ /* 0x0001e2000c101524 */
[----:B------:R-:W-:Y:S02]  /*1b990*/  ISETP.GT.AND P6, PT, R0, 0x8, P1 ;  /* 0x000000080000780c */ /* 0x000fe40000fc4270 */
[----:B------:R-:W-:Y:S01]  /*1b9a0*/  F2FP.BF16.F32.PACK_AB R215, RZ, R215 ;  /* 0x000000d7ffd7723e */ /* 0x000fe200000010ff */
[----:B------:R-:W-:-:S10]  /*1b9b0*/  FMUL R24, R24, R2 ;  /* 0x0000000218187220 */ /* 0x000fd40000400000 */
[----:B------:R0:W-:Y:S01]  /*1b9c0*/  @P6 STG.E.U16 desc[UR36][R6.64+0x2f2], R215 ;  /* 0x0002f2d706006986 */ /* 0x0001e2000c101524 */
[----:B------:R-:W-:-:S04]  /*1b9d0*/  ISETP.GT.AND P6, PT, R3, 0xc0, PT ;  /* 0x000000c00300780c */ /* 0x000fc80003fc4270 */
        /* <DEDUP_REMOVED lines=419> */
[C---:B------:R-:W-:Y:S02]  /*1d410*/  ISETP.GT.AND P6, PT, R0.reuse, 0x80, P5 ;  /* 0x000000800000780c */ /* 0x040fe40002fc4270 */
[----:B------:R-:W-:Y:S02]  /*1d420*/  F2FP.BF16.F32.PACK_AB R108, RZ, R108 ;  /* 0x0000006cff6c723e */ /* 0x000fe400000010ff */
[----:B------:R-:W-:Y:S01]  /*1d430*/  ISETP.GT.AND P5, PT, R0, 0x88, P5 ;  /* 0x000000880000780c */ /* 0x000fe20002fa4270 */
[-C--:B------:R-:W-:Y:S01]  /*1d440*/  FMUL R109, R109, R2.reuse ;  /* 0x000000026d6d7220 */ /* 0x080fe20000400000 */
[-C--:B------:R-:W-:Y:S01]  /*1d450*/  FMUL R110, R110, R2.reuse ;  /* 0x000000026e6e7220 */ /* 0x080fe20000400000 */
[----:B------:R-:W-:-:S06]  /*1d460*/  FMUL R111, R111, R2 ;  /* 0x000000026f6f7220 */ /* 0x000fcc0000400000 */
[----:B------:R0:W-:Y:S01]  /*1d470*/  @P6 STG.E.U16 desc[UR36][R8.64+0x2d0], R108 ;  /* 0x0002d06c08006986 */ /* 0x0001e2000c101524 */
[C---:B------:R-:W-:Y:S02]  /*1d480*/  ISETP.GT.AND P6, PT, R0.reuse, 0x80, P4 ;  /* 0x000000800000780c */ /* 0x040fe400027c4270 */
[----:B------:R-:W-:Y:S02]  /*1d490*/  ISETP.GT.AND P4, PT, R0, 0x88, P4 ;  /* 0x000000880000780c */ /* 0x000fe40002784270 */
[----:B------:R-:W-:Y:S02]  /*1d4a0*/  F2FP.BF16.F32.PACK_AB R109, RZ, R109 ;  /* 0x0000006dff6d723e */ /* 0x000fe400000010ff */
[----:B------:R-:W-:Y:S02]  /*1d4b0*/  F2FP.BF16.F32.PACK_AB R110, RZ, R110 ;  /* 0x0000006eff6e723e */ /* 0x000fe400000010ff */
[----:B------:R-:W-:-:S05]  /*1d4c0*/  F2FP.BF16.F32.PACK_AB R111, RZ, R111 ;  /* 0x0000006fff6f723e */ /* 0x000fca00000010ff */
[----:B------:R0:W-:Y:S04]  /*1d4d0*/  @P6 STG.E.U16 desc[UR36][R8.64+0x2d2], R109 ;  /* 0x0002d26d08006986 */ /* 0x0001e8000c101524 */
[----:B------:R0:W-:Y:S01]  /*1d4e0*/  @P5 STG.E.U16 desc[UR36][R10.64+0x2d0], R110 ;  /* 0x0002d06e0a005986 */ /* 0x0001e2000c101524 */
[----:B------:R-:W-:-:S03]  /*1d4f0*/  ISETP.GT.AND P5, PT, R0, 0x80, P0 ;  /* 0x000000800000780c */ /* 0x000fc600007a4270 */
[----:B------:R0:W-:Y:S01]  /*1d500*/  @P4 STG.E.U16 desc[UR36][R10.64+0x2d2], R111 ;  /* 0x0002d26f0a004986 */ /* 0x0001e2000c101524 */
[----:B------:R-:W-:Y:S01]  /*1d510*/  ISETP.GT.AND P4, PT, R0, 0x80, P3 ;  /* 0x000000800000780c */ /* 0x000fe20001f84270 */
[-C--:B------:R-:W-:Y:S01]  /*1d520*/  FMUL R112, R112, R2.reuse ;  /* 0x0000000270707220 */ /* 0x080fe20000400000 */
[----:B------:R-:W-:-:S04]  /*1d530*/  FMUL R113, R113, R2 ;  /* 0x0000000271717220 */ /* 0x000fc80000400000 */
[----:B------:R-:W-:Y:S02]  /*1d540*/  F2FP.BF16.F32.PACK_AB R112, RZ, R112 ;  /* 0x00000070ff70723e */ /* 0x000fe400000010ff */
[----:B------:R-:W-:Y:S02]  /*1d550*/  F2FP.BF16.F32.PACK_AB R113, RZ, R113 ;  /* 0x00000071ff71723e */ /* 0x000fe400000010ff */
[C---:B------:R-:W-:Y:S01]  /*1d560*/  ISETP.GT.AND P0, PT, R0.reuse, 0x88, P0 ;  /* 0x000000880000780c */ /* 0x040fe20000704270 */
[----:B------:R0:W-:Y:S01]  /*1d570*/  @P5 STG.E.U16 desc[UR36][R8.64+0x2e0], R112 ;  /* 0x0002e07008005986 */ /* 0x0001e2000c101524 */
[C---:B------:R-:W-:Y:S02]  /*1d580*/  ISETP.GT.AND P3, PT, R0.reuse, 0x88, P3 ;  /* 0x000000880000780c */ /* 0x040fe40001f64270 */
[C---:B------:R-:W-:Y:S01]  /*1d590*/  ISETP.GT.AND P5, PT, R0.reuse, 0x80, P2 ;  /* 0x000000800000780c */ /* 0x040fe200017a4270 */
[----:B------:R0:W-:Y:S01]  /*1d5a0*/  @P4 STG.E.U16 desc[UR36][R8.64+0x2e2], R113 ;  /* 0x0002e27108004986 */ /* 0x0001e2000c101524 */
[----:B------:R-:W-:Y:S01]  /*1d5b0*/  ISETP.GT.AND P4, PT, R0, 0x80, P1 ;  /* 0x000000800000780c */ /* 0x000fe20000f84270 */
[-C--:B------:R-:W-:Y:S01]  /*1d5c0*/  FMUL R114, R114, R2.reuse ;  /* 0x0000000272727220 */ /* 0x080fe20000400000 */
[C---:B------:R-:W-:Y:S01]  /*1d5d0*/  ISETP.GT.AND P2, PT, R0.reuse, 0x88, P2 ;  /* 0x000000880000780c */ /* 0x040fe20001744270 */
[-C--:B------:R-:W-:Y:S01]  /*1d5e0*/  FMUL R115, R115, R2.reuse ;  /* 0x0000000273737220 */ /* 0x080fe20000400000 */
[----:B------:R-:W-:Y:S01]  /*1d5f0*/  ISETP.GT.AND P1, PT, R0, 0x88, P1 ;  /* 0x000000880000780c */ /* 0x000fe20000f24270 */
[-C--:B------:R-:W-:Y:S01]  /*1d600*/  FMUL R116, R116, R2.reuse ;  /* 0x0000000274747220 */ /* 0x080fe20000400000 */
[-C--:B------:R-:W-:Y:S01]  /*1d610*/  FMUL R117, R117, R2.reuse ;  /* 0x0000000275757220 */ /* 0x080fe20000400000 */
[-C--:B------:R-:W-:Y:S01]  /*1d620*/  FMUL R118, R118, R2.reuse ;  /* 0x0000000276767220 */ /* 0x080fe20000400000 */
[----:B------:R-:W-:Y:S01]  /*1d630*/  FMUL R119, R119, R2 ;  /* 0x0000000277777220 */ /* 0x000fe20000400000 */
[----:B------:R-:W-:-:S02]  /*1d640*/  F2FP.BF16.F32.PACK_AB R114, RZ, R114 ;  /* 0x00000072ff72723e */ /* 0x000fc400000010ff */
[----:B------:R-:W-:Y:S02]  /*1d650*/  F2FP.BF16.F32.PACK_AB R115, RZ, R115 ;  /* 0x00000073ff73723e */ /* 0x000fe400000010ff */
[----:B------:R-:W-:Y:S02]  /*1d660*/  F2FP.BF16.F32.PACK_AB R116, RZ, R116 ;  /* 0x00000074ff74723e */ /* 0x000fe400000010ff */
[----:B------:R-:W-:Y:S02]  /*1d670*/  F2FP.BF16.F32.PACK_AB R117, RZ, R117 ;  /* 0x00000075ff75723e */ /* 0x000fe400000010ff */
[----:B------:R-:W-:Y:S02]  /*1d680*/  F2FP.BF16.F32.PACK_AB R118, RZ, R118 ;  /* 0x00000076ff76723e */ /* 0x000fe400000010ff */
[----:B------:R-:W-:Y:S01]  /*1d690*/  F2FP.BF16.F32.PACK_AB R119, RZ, R119 ;  /* 0x00000077ff77723e */ /* 0x000fe200000010ff */
[----:B------:R0:W-:Y:S04]  /*1d6a0*/  @P0 STG.E.U16 desc[UR36][R10.64+0x2e0], R114 ;  /* 0x0002e0720a000986 */ /* 0x0001e8000c101524 */
[----:B------:R0:W-:Y:S04]  /*1d6b0*/  @P3 STG.E.U16 desc[UR36][R10.64+0x2e2], R115 ;  /* 0x0002e2730a003986 */ /* 0x0001e8000c101524 */
[----:B------:R0:W-:Y:S04]  /*1d6c0*/  @P5 STG.E.U16 desc[UR36][R8.64+0x2f0], R116 ;  /* 0x0002f07408005986 */ /* 0x0001e8000c101524 */
[----:B------:R0:W-:Y:S04]  /*1d6d0*/  @P4 STG.E.U16 desc[UR36][R8.64+0x2f2], R117 ;  /* 0x0002f27508004986 */ /* 0x0001e8000c101524 */
[----:B------:R0:W-:Y:S04]  /*1d6e0*/  @P2 STG.E.U16 desc[UR36][R10.64+0x2f0], R118 ;  /* 0x0002f0760a002986 */ /* 0x0001e8000c101524 */
[----:B------:R0:W-:Y:S02]  /*1d6f0*/  @P1 STG.E.U16 desc[UR36][R10.64+0x2f2], R119 ;  /* 0x0002f2770a001986 */ /* 0x0001e4000c101524 */
.L_x_793:
[----:B------:R-:W-:Y:S05]  /*1d700*/  BSYNC B0 ;  /* 0x0000000000007941 */ /* 0x000fea0003800000 */
.L_x_29:
[----:B0-----:R-:W2:Y:S04]  /*1d710*/  LDL.LU R5, [R1+0x304] ;  /* 0x0003040001057983 */ /* 0x001ea80000300800 */
[----:B------:R-:W2:Y:S01]  /*1d720*/  LDL.LU R4, [R1+0x308] ;  /* 0x0003080001047983 */ /* 0x000ea20000300800 */
[----:B------:R-:W-:Y:S01]  /*1d730*/  ULDC UR4, c[0x0][0xc] ;  /* 0x0000030000047ab9 */ /* 0x000fe20000000800 */
[----:B------:R-:W-:Y:S01]  /*1d740*/  ULDC UR5, c[0x0][0x10] ;  /* 0x0000040000057ab9 */ /* 0x000fe20000000800 */
[----:B------:R-:W2:Y:S01]  /*1d750*/  LDC R3, c[0x0][0x14] ;  /* 0x00000500ff037b82 */ /* 0x000ea20000000800 */
[----:B------:R-:W-:Y:S01]  /*1d760*/  UIMAD.WIDE.U32 UR4, UR4, UR5, URZ ;  /* 0x00000005040472a5 */ /* 0x000fe2000f8e003f */
[----:B------:R-:W-:Y:S01]  /*1d770*/  PRMT R0, RZ, 0x7610, R0 ;  /* 0x00007610ff007816 */ /* 0x000fe20000000000 */
[----:B------:R-:W-:-:S02]  /*1d780*/  IMAD.MOV.U32 R19, RZ, RZ, -0x1 ;  /* 0xffffffffff137424 */ /* 0x000fc400078e00ff */
[----:B------:R-:W-:Y:S02]  /*1d790*/  IMAD.MOV.U32 R23, RZ, RZ, -0x1 ;  /* 0xffffffffff177424 */ /* 0x000fe400078e00ff */
[----:B--2---:R-:W-:-:S04]  /*1d7a0*/  IMAD.WIDE.U32 R4, R3, UR4, R4 ;  /* 0x0000000403047c25 */ /* 0x004fc8000f8e0004 */
[----:B------:R-:W-:Y:S01]  /*1d7b0*/  IMAD R3, R3, UR5, RZ ;  /* 0x0000000503037c24 */ /* 0x000fe2000f8e02ff */
[----:B------:R-:W-:Y:S01]  /*1d7c0*/  ULDC.64 UR4, c[0x0][0x650] ;  /* 0x0001940000047ab9 */ /* 0x000fe20000000a00 */
[----:B------:R-:W-:Y:S01]  /*1d7d0*/  IMAD.MOV.U32 R25, RZ, RZ, R4 ;  /* 0x000000ffff197224 */ /* 0x000fe200078e0004 */
[----:B------:R-:W-:Y:S01]  /*1d7e0*/  ISETP.GE.U32.AND P0, PT, R4, UR4, PT ;  /* 0x0000000404007c0c */ /* 0x000fe2000bf06070 */
[----:B------:R-:W-:-:S05]  /*1d7f0*/  IMAD.IADD R28, R5, 0x1, R3 ;  /* 0x00000001051c7824 */ /* 0x000fca00078e0203 */
[----:B------:R0:W-:Y:S01]  /*1d800*/  STL [R1+0x304], R28 ;  /* 0x0003041c01007387 */ /* 0x0001e20000100800 */
[----:B------:R-:W-:-:S03]  /*1d810*/  ISETP.GE.U32.AND.EX P0, PT, R28, UR5, PT, P0 ;  /* 0x000000051c007c0c */ /* 0x000fc6000bf06100 */
[----:B------:R0:W-:Y:S10]  /*1d820*/  STL [R1+0x308], R25 ;  /* 0x0003081901007387 */ /* 0x0001f40000100800 */
[----:B0-----:R-:W-:Y:S05]  /*1d830*/  @P0 BRA `(.L_x_794) ;  /* 0x0000000400700947 */ /* 0x001fea0003800000 */
[----:B------:R-:W0:Y:S01]  /*1d840*/  S2R R18, SR_CTAID.X ;  /* 0x0000000000127919 */ /* 0x000e220000002500 */
[----:B---3--:R-:W2:Y:S01]  /*1d850*/  LDC.64 R10, c[0x0][0x628] ;  /* 0x00018a00ff0a7b82 */ /* 0x008ea20000000a00 */
[----:B------:R-:W-:Y:S01]  /*1d860*/  ULDC UR4, c[0x0][0x150] ;  /* 0x0000540000047ab9 */ /* 0x000fe20000000800 */
[----:B----4-:R-:W-:Y:S01]  /*1d870*/  IMAD.MOV.U32 R8, RZ, RZ, R25 ;  /* 0x000000ffff087224 */ /* 0x010fe200078e0019 */
[----:B------:R-:W3:Y:S01]  /*1d880*/  S2R R20, SR_CTAID.Y ;  /* 0x0000000000147919 */ /* 0x000ee20000002600 */
[----:B------:R-:W-:-:S04]  /*1d890*/  IMAD.MOV.U32 R9, RZ, RZ, R28 ;  /* 0x000000ffff097224 */ /* 0x000fc800078e001c */
[----:B------:R-:W4:Y:S08]  /*1d8a0*/  LDC R21, c[0x0][0x144] ;  /* 0x00005100ff157b82 */ /* 0x000f300000000800 */
[----:B-1----:R-:W1:Y:S08]  /*1d8b0*/  LDC R12, c[0x0][0x630] ;  /* 0x00018c00ff0c7b82 */ /* 0x002e700000000800 */
[----:B------:R-:W1:Y:S01]  /*1d8c0*/  LDC.64 R14, c[0x0][0x620] ;  /* 0x00018800ff0e7b82 */ /* 0x000e620000000a00 */
[----:B--2---:R-:W-:-:S04]  /*1d8d0*/  ISETP.NE.U32.AND P0, PT, R10, RZ, PT ;  /* 0x000000ff0a00720c */ /* 0x004fc80003f05070 */
[----:B------:R-:W-:Y:S02]  /*1d8e0*/  ISETP.NE.AND.EX P0, PT, R11, RZ, PT, P0 ;  /* 0x000000ff0b00720c */ /* 0x000fe40003f05300 */
[----:B0-----:R-:W-:-:S05]  /*1d8f0*/  I2FP.F32.U32 R0, R18 ;  /* 0x0000001200007245 */ /* 0x001fca0000201000 */
[----:B------:R-:W-:-:S04]  /*1d900*/  FMUL R0, R0, UR4 ;  /* 0x0000000400007c20 */ /* 0x000fc80008400000 */
[----:B------:R0:W2:Y:S02]  /*1d910*/  F2I.U32.TRUNC.NTZ R19, R0 ;  /* 0x0000000000137305 */ /* 0x0000a4000020f000 */
[----:B---34-:R-:W-:Y:S05]  /*1d920*/  @!P0 BRA `(.L_x_795) ;  /* 0x0000000000288947 */ /* 0x018fea0003800000 */
[----:B0-----:R-:W0:Y:S02]  /*1d930*/  LDC R0, c[0x0][0x634] ;  /* 0x00018d00ff007b82 */ /* 0x001e240000000800 */
        /* <DEDUP_REMOVED lines=9> */
.L_x_795:
[-CC-:B-1----:R-:W-:Y:S01]  /*1d9d0*/  SHF.R.U64 R23, R8, R12.reuse, R9.reuse ;  /* 0x0000000c08177219 */ /* 0x182fe20000001209 */
[----:B------:R-:W1:Y:S01]  /*1d9e0*/  LDC.64 R26, c[0x0][0x640] ;  /* 0x00019000ff1a7b82 */ /* 0x000e620000000a00 */
[----:B0-----:R-:W-:Y:S01]  /*1d9f0*/  SHF.R.U32.HI R0, RZ, R12, R9 ;  /* 0x0000000cff007219 */ /* 0x001fe20000011609 */
[----:B------:R-:W-:Y:S01]  /*1da00*/  IMAD.MOV.U32 R4, RZ, RZ, R25 ;  /* 0x000000ffff047224 */ /* 0x000fe200078e0019 */
[----:B------:R-:W-:Y:S01]  /*1da10*/  IADD3 R3, P0, RZ, -R23, RZ ;  /* 0x80000017ff037210 */ /* 0x000fe20007f1e0ff */
[----:B--2---:R-:W-:Y:S01]  /*1da20*/  IMAD.MOV R19, RZ, RZ, -R19 ;  /* 0x000000ffff137224 */ /* 0x004fe200078e0a13 */
[----:B------:R-:W-:Y:S01]  /*1da30*/  ULDC UR4, c[0x0][0x154] ;  /* 0x0000550000047ab9 */ /* 0x000fe20000000800 */
[----:B------:R-:W-:Y:S02]  /*1da40*/  IMAD.MOV.U32 R7, RZ, RZ, 0x1 ;  /* 0x00000001ff077424 */ /* 0x000fe400078e00ff */
[----:B------:R-:W0:Y:S01]  /*1da50*/  LDC R6, c[0x0][0x618] ;  /* 0x00018600ff067b82 */ /* 0x000e220000000800 */
[----:B------:R-:W-:-:S02]  /*1da60*/  IMAD.X R5, RZ, RZ, ~R0, P0 ;  /* 0x000000ffff057224 */ /* 0x000fc400000e0e00 */
[----:B------:R-:W-:Y:S02]  /*1da70*/  IMAD R19, R21, R19, R18 ;  /* 0x0000001315137224 */ /* 0x000fe400078e0212 */
[-C--:B------:R-:W-:Y:S02]  /*1da80*/  IMAD R0, R5, R14.reuse, RZ ;  /* 0x0000000e05007224 */ /* 0x080fe400078e02ff */
[----:B------:R-:W-:Y:S01]  /*1da90*/  IMAD.MOV.U32 R5, RZ, RZ, R28 ;  /* 0x000000ffff057224 */ /* 0x000fe200078e001c */
[----:B------:R-:W2:Y:S01]  /*1daa0*/  LDC R8, c[0x0][0x608] ;  /* 0x00018200ff087b82 */ /* 0x000ea20000000800 */
[----:B------:R-:W-:-:S04]  /*1dab0*/  IMAD.WIDE.U32 R4, R3, R14, R4 ;  /* 0x0000000e03047225 */ /* 0x000fc800078e0004 */
[----:B------:R-:W-:-:S03]  /*1dac0*/  IMAD R3, R3, R15, R0 ;  /* 0x0000000f03037224 */ /* 0x000fc600078e0200 */
[----:B------:R-:W3:Y:S01]  /*1dad0*/  LDC R24, c[0x0][0x658] ;  /* 0x00019600ff187b82 */ /* 0x000ee20000000800 */
[----:B------:R-:W-:Y:S01]  /*1dae0*/  I2FP.F32.U32 R0, R20 ;  /* 0x0000001400007245 */ /* 0x000fe20000201000 */
[----:B------:R-:W-:Y:S01]  /*1daf0*/  IMAD.IADD R3, R5, 0x1, R3 ;  /* 0x0000000105037824 */ /* 0x000fe200078e0203 */
[----:B-1----:R-:W-:Y:S01]  /*1db00*/  ISETP.NE.U32.AND P0, PT, R26, RZ, PT ;  /* 0x000000ff1a00720c */ /* 0x002fe20003f05070 */
[----:B------:R-:W-:Y:S02]  /*1db10*/  IMAD.MOV.U32 R5, RZ, RZ, -0x1 ;  /* 0xffffffffff057424 */ /* 0x000fe400078e00ff */
[----:B------:R-:W-:Y:S02]  /*1db20*/  FMUL R0, R0, UR4 ;  /* 0x0000000400007c20 */ /* 0x000fe40008400000 */
[----:B------:R-:W1:Y:S01]  /*1db30*/  LDC R15, c[0x0][0x148] ;  /* 0x00005200ff0f7b82 */ /* 0x000e620000000800 */
[----:B0-----:R-:W-:Y:S01]  /*1db40*/  SHF.R.U64 R12, R4, R6, R3 ;  /* 0x00000006040c7219 */ /* 0x001fe20000001203 */
[----:B------:R0:W4:Y:S01]  /*1db50*/  F2I.U32.TRUNC.NTZ R13, R0 ;  /* 0x00000000000d7305 */ /* 0x000122000020f000 */
[----:B------:R-:W-:-:S02]  /*1db60*/  ISETP.NE.AND.EX P0, PT, R27, RZ, PT, P0 ;  /* 0x000000ff1b00720c */ /* 0x000fc40003f05300 */
[----:B------:R-:W-:-:S03]  /*1db70*/  SHF.R.U32.HI R3, RZ, R6, R3 ;  /* 0x00000006ff037219 */ /* 0x000fc60000011603 */
[----:B------:R-:W0:Y:S01]  /*1db80*/  LDC R18, c[0x0][0x600] ;  /* 0x00018000ff127b82 */ /* 0x000e220000000800 */
[-CC-:B--2---:R-:W-:Y:S02]  /*1db90*/  SHF.R.U64 R10, R12, R8.reuse, R3.reuse ;  /* 0x000000080c0a7219 */ /* 0x184fe40000001203 */
[----:B------:R-:W-:-:S05]  /*1dba0*/  SHF.R.U32.HI R3, RZ, R8, R3 ;  /* 0x00000008ff037219 */ /* 0x000fca0000011603 */
[----:B------:R-:W2:Y:S01]  /*1dbb0*/  LDC R25, c[0x0][0x648] ;  /* 0x00019200ff197b82 */ /* 0x000ea20000000800 */
[-C--:B---3--:R-:W-:Y:S02]  /*1dbc0*/  SHF.L.U32 R4, R5, R24.reuse, RZ ;  /* 0x0000001805047219 */ /* 0x088fe400000006ff */
[--C-:B------:R-:W-:Y:S02]  /*1dbd0*/  SHF.R.U64 R14, R10, R24, R3.reuse ;  /* 0x000000180a0e7219 */ /* 0x100fe40000001203 */
[----:B------:R-:W-:Y:S02]  /*1dbe0*/  LOP3.LUT R21, RZ, R4, RZ, 0x33, !PT ;  /* 0x00000004ff157212 */ /* 0x000fe400078e33ff */
[-C--:B------:R-:W-:Y:S01]  /*1dbf0*/  SHF.R.U32.HI R5, RZ, R24.reuse, R3 ;  /* 0x00000018ff057219 */ /* 0x080fe20000011603 */
[----:B------:R-:W3:Y:S01]  /*1dc00*/  LDC R28, c[0x0][0x638] ;  /* 0x00018e00ff1c7b82 */ /* 0x000ee20000000800 */
[----:B------:R-:W-:Y:S01]  /*1dc10*/  SHF.L.U32 R234, R7, R24, RZ ;  /* 0x0000001807ea7219 */ /* 0x000fe200000006ff */
[----:B------:R-:W-:-:S06]  /*1dc20*/  IMAD.MOV.U32 R4, RZ, RZ, R14 ;  /* 0x000000ffff047224 */ /* 0x000fcc00078e000e */
[----:B------:R-:W0:Y:S01]  /*1dc30*/  LDC R29, c[0x0][0x610] ;  /* 0x00018400ff1d7b82 */ /* 0x000e220000000800 */
[----:B----4-:R-:W-:Y:S05]  /*1dc40*/  @!P0 BRA `(.L_x_796) ;  /* 0x0000000000288947 */ /* 0x010fea0003800000 */
[----:B------:R-:W4:Y:S02]  /*1dc50*/  LDC R3, c[0x0][0x64c] ;  /* 0x00019300ff037b82 */ /* 0x000f240000000800 */
[----:B----4-:R-:W-:-:S05]  /*1dc60*/  IADD3 R3, P0, R14, R3, RZ ;  /* 0x000000030e037210 */ /* 0x010fca0007f1e0ff */
        /* <DEDUP_REMOVED lines=8> */
.L_x_796:
[----:B------:R-:W4:Y:S01]  /*1dcf0*/  LDC R3, c[0x0][0x65c] ;  /* 0x00019700ff037b82 */ /* 0x000f220000000800 */
[----:B0-2---:R-:W-:Y:S01]  /*1dd00*/  SHF.R.U64 R0, R4, R25, R5 ;  /* 0x0000001904007219 */ /* 0x005fe20000001205 */
[----:B------:R-:W-:Y:S01]  /*1dd10*/  VIADD R7, R18, 0xffffffff ;  /* 0xffffffff12077836 */ /* 0x000fe20000000000 */
[----:B------:R-:W-:Y:S01]  /*1dd20*/  LOP3.LUT R5, R10, R21, RZ, 0xc0, !PT ;  /* 0x000000150a057212 */ /* 0x000fe200078ec0ff */
[----:B------:R-:W-:Y:S02]  /*1dd30*/  IMAD.MOV R13, RZ, RZ, -R13 ;  /* 0x000000ffff0d7224 */ /* 0x000fe400078e0a0d */
[----:B------:R-:W-:Y:S02]  /*1dd40*/  IMAD.MOV.U32 R4, RZ, RZ, 0x1 ;  /* 0x00000001ff047424 */ /* 0x000fe400078e00ff */
[----:B------:R-:W-:Y:S01]  /*1dd50*/  IMAD R234, R234, R0, R5 ;  /* 0x00000000eaea7224 */ /* 0x000fe200078e0205 */
[----:B------:R-:W-:Y:S02]  /*1dd60*/  LOP3.LUT R5, R12, R7, RZ, 0xc0, !PT ;  /* 0x000000070c057212 */ /* 0x000fe400078ec0ff */
[----:B----4-:R-:W-:Y:S01]  /*1dd70*/  ISETP.NE.AND P0, PT, R3, 0x1, PT ;  /* 0x000000010300780c */ /* 0x010fe20003f05270 */
[----:B------:R-:W-:-:S04]  /*1dd80*/  IMAD.MOV R3, RZ, RZ, -R0 ;  /* 0x000000ffff037224 */ /* 0x000fc800078e0a00 */
[----:B---3--:R-:W-:-:S04]  /*1dd90*/  IMAD R0, R3, R28, R14 ;  /* 0x0000001c03007224 */ /* 0x008fc800078e020e */
[----:B------:R-:W-:Y:S01]  /*1dda0*/  IMAD R3, R0, R18, R5 ;  /* 0x0000001200037224 */ /* 0x000fe200078e0205 */
[----:B------:R-:W-:-:S03]  /*1ddb0*/  PRMT R0, R4, 0x7610, R0 ;  /* 0x0000761004007816 */ /* 0x000fc60000000000 */
[----:B-1----:R-:W-:-:S04]  /*1ddc0*/  @P0 IMAD R19, R15, R13, R20 ;  /* 0x0000000d0f130224 */ /* 0x002fc800078e0214 */
[----:B------:R-:W-:-:S05]  /*1ddd0*/  IMAD R234, R234, R29, R19 ;  /* 0x0000001deaea7224 */ /* 0x000fca00078e0213 */
[----:B------:R-:W-:Y:S02]  /*1dde0*/  SEL R19, R3, R234, !P0 ;  /* 0x000000ea03137207 */ /* 0x000fe40004000000 */
[----:B------:R-:W-:-:S07]  /*1ddf0*/  SEL R234, R234, R3, !P0 ;  /* 0x00000003eaea7207 */ /* 0x000fce0004000000 */
.L_x_794:
[----:B------:R-:W-:Y:S01]  /*1de00*/  LOP3.LUT P0, RZ, R0, 0xff, RZ, 0xc0, !PT ;  /* 0x000000ff00ff7812 */ /* 0x000fe2000780c0ff */
[----:B------:R-:W-:-:S12]  /*1de10*/  IMAD.MOV.U32 R18, RZ, RZ, R234 ;  /* 0x000000ffff127224 */ /* 0x000fd800078e00ea */
[----:B------:R-:W-:Y:S05]  /*1de20*/  @P0 BRA `(.L_x_797) ;  /* 0xfffffe3000ac0947 */ /* 0x000fea000383ffff */
[----:B------:R-:W-:Y:S05]  /*1de30*/  EXIT ;  /* 0x000000000000794d */ /* 0x000fea0003800000 */
.L_x_4:
[----:B------:R-:W2:Y:S01]  /*1de40*/  LDL R19, [R1+0x308] ;  /* 0x0003080001137983 */ /* 0x000ea20000100800 */
[----:B0-----:R-:W-:-:S03]  /*1de50*/  ULDC.64 UR4, c[0x0][0x650] ;  /* 0x0001940000047ab9 */ /* 0x001fc60000000a00 */
[----:B------:R-:W3:Y:S01]  /*1de60*/  LDL R20, [R1+0x304] ;  /* 0x0003040001147983 */ /* 0x000ee20000100800 */
[----:B------:R-:W-:Y:S01]  /*1de70*/  PRMT R7, RZ, 0x7610, R7 ;  /* 0x00007610ff077816 */ /* 0x000fe20000000007 */
[----:B------:R-:W-:Y:S02]  /*1de80*/  IMAD.MOV.U32 R2, RZ, RZ, -0x1 ;  /* 0xffffffffff027424 */ /* 0x000fe400078e00ff */
[----:B------:R-:W-:Y:S02]  /*1de90*/  IMAD.MOV.U32 R3, RZ, RZ, -0x1 ;  /* 0xffffffffff037424 */ /* 0x000fe400078e00ff */
[----:B------:R-:W-:Y:S01]  /*1dea0*/  IMAD.MOV.U32 R11, RZ, RZ, -0x1 ;  /* 0xffffffffff0b7424 */ /* 0x000fe200078e00ff */
[----:B--2---:R-:W-:-:S04]  /*1deb0*/  ISETP.GE.U32.AND P0, PT, R19, UR4, PT ;  /* 0x0000000413007c0c */ /* 0x004fc8000bf06070 */
[----:B---3--:R-:W-:-:S13]  /*1dec0*/  ISETP.GE.U32.AND.EX P0, PT, R20, UR5, PT, P0 ;  /* 0x0000000514007c0c */ /* 0x008fda000bf06100 */
        /* <DEDUP_REMOVED lines=19> */
.L_x_799:
[--C-:B------:R-:W-:Y:S01]  /*1e000*/  SHF.R.U64 R12, R10, R14, R11.reuse ;  /* 0x0000000e0a0c7219 */ /* 0x100fe2000000120b */
[----:B------:R-:W-:Y:S01]  /*1e010*/  IMAD.MOV.U32 R3, RZ, RZ, R20 ;  /* 0x000000ffff037224 */ /* 0x000fe200078e0014 */
[----:B------:R-:W-:Y:S01]  /*1e020*/  I2FP.F32.U32 R8, R4 ;  /* 0x0000000400087245 */ /* 0x000fe20000201000 */
[----:B------:R-:W0:Y:S01]  /*1e030*/  LDC R18, c[0x0][0x618] ;  /* 0x00018600ff127b82 */ /* 0x000e220000000800 */
[----:B------:R-:W-:Y:S01]  /*1e040*/  SHF.R.U32.HI R2, RZ, R14, R11 ;  /* 0x0000000eff027219 */ /* 0x000fe2000001160b */
[----:B------:R-:W-:Y:S01]  /*1e050*/  ULDC UR4, c[0x0][0x150] ;  /* 0x0000540000047ab9 */ /* 0x000fe20000000800 */
[----:B------:R-:W-:Y:S01]  /*1e060*/  IADD3 R5, P0, RZ, -R12, RZ ;  /* 0x8000000cff057210 */ /* 0x000fe20007f1e0ff */
[----:B------:R-:W-:Y:S01]  /*1e070*/  FMUL R9, R8, UR4 ;  /* 0x0000000408097c20 */ /* 0x000fe20008400000 */
[----:B------:R-:W-:-:S03]  /*1e080*/  ULDC UR4, c[0x0][0x154] ;  /* 0x0000550000047ab9 */ /* 0x000fc60000000800 */
[----:B------:R-:W1:Y:S01]  /*1e090*/  LDC.64 R20, c[0x0][0x640] ;  /* 0x00019000ff147b82 */ /* 0x000e620000000a00 */
[----:B------:R-:W-:Y:S01]  /*1e0a0*/  IMAD.X R7, RZ, RZ, ~R2, P0 ;  /* 0x000000ffff077224 */ /* 0x000fe200000e0e02 */
[----:B------:R-:W2:Y:S01]  /*1e0b0*/  F2I.U32.TRUNC.NTZ R9, R9 ;  /* 0x0000000900097305 */ /* 0x000ea2000020f000 */
[----:B------:R-:W-:Y:S02]  /*1e0c0*/  IMAD.MOV.U32 R2, RZ, RZ, R19 ;  /* 0x000000ffff027224 */ /* 0x000fe400078e0013 */
[-C--:B------:R-:W-:Y:S02]  /*1e0d0*/  IMAD R8, R7, R16.reuse, RZ ;  /* 0x0000001007087224 */ /* 0x080fe400078e02ff */
[C---:B------:R-:W-:Y:S01]  /*1e0e0*/  IMAD.WIDE.U32 R2, R5.reuse, R16, R2 ;  /* 0x0000001005027225 */ /* 0x040fe200078e0002 */
[----:B------:R-:W3:Y:S03]  /*1e0f0*/  LDC R11, c[0x0][0x144] ;  /* 0x00005100ff0b7b82 */ /* 0x000ee60000000800 */
[----:B------:R-:W-:-:S02]  /*1e100*/  IMAD R5, R5, R17, R8 ;  /* 0x0000001105057224 */ /* 0x000fc400078e0208 */
[----:B------:R-:W-:Y:S02]  /*1e110*/  IMAD.MOV.U32 R8, RZ, RZ, -0x1 ;  /* 0xffffffffff087424 */ /* 0x000fe400078e00ff */
[----:B------:R-:W-:Y:S01]  /*1e120*/  IMAD.IADD R3, R3, 0x1, R5 ;  /* 0x0000000103037824 */ /* 0x000fe200078e0205 */
[----:B------:R-:W4:Y:S01]  /*1e130*/  LDC R14, c[0x0][0x608] ;  /* 0x00018200ff0e7b82 */ /* 0x000f220000000800 */
[----:B------:R-:W-:-:S03]  /*1e140*/  I2FP.F32.U32 R5, R6 ;  /* 0x0000000600057245 */ /* 0x000fc60000201000 */
[-C--:B0-----:R-:W-:Y:S01]  /*1e150*/  SHF.R.U64 R10, R2, R18.reuse, R3 ;  /* 0x00000012020a7219 */ /* 0x081fe20000001203 */
[----:B--2---:R-:W-:Y:S01]  /*1e160*/  IMAD.MOV R2, RZ, RZ, -R9 ;  /* 0x000000ffff027224 */ /* 0x004fe200078e0a09 */
[----:B------:R-:W-:Y:S01]  /*1e170*/  SHF.R.U32.HI R3, RZ, R18, R3 ;  /* 0x00000012ff037219 */ /* 0x000fe20000011603 */
[----:B------:R-:W-:Y:S01]  /*1e180*/  FMUL R5, R5, UR4 ;  /* 0x0000000405057c20 */ /* 0x000fe20008400000 */
[----:B------:R-:W0:Y:S01]  /*1e190*/  LDC R7, c[0x0][0x658] ;  /* 0x00019600ff077b82 */ /* 0x000e220000000800 */
[----:B-1----:R-:W-:-:S04]  /*1e1a0*/  ISETP.NE.U32.AND P0, PT, R20, RZ, PT ;  /* 0x000000ff1400720c */ /* 0x002fc80003f05070 */
[----:B------:R-:W-:-:S03]  /*1e1b0*/  ISETP.NE.AND.EX P0, PT, R21, RZ, PT, P0 ;  /* 0x000000ff1500720c */ /* 0x000fc60003f05300 */
[----:B------:R-:W1:Y:S01]  /*1e1c0*/  LDC R17, c[0x0][0x148] ;  /* 0x00005200ff117b82 */ /* 0x000e620000000800 */
[----:B---3--:R-:W-:Y:S02]  /*1e1d0*/  IMAD R19, R11, R2, R4 ;  /* 0x000000020b137224 */ /* 0x008fe400078e0204 */
[----:B------:R-:W-:-:S05]  /*1e1e0*/  IMAD.MOV.U32 R4, RZ, RZ, 0x1 ;  /* 0x00000001ff047424 */ /* 0x000fca00078e00ff */
[----:B------:R-:W2:Y:S01]  /*1e1f0*/  LDC R16, c[0x0][0x600] ;  /* 0x00018000ff107b82 */ /* 0x000ea20000000800 */
[-CC-:B----4-:R-:W-:Y:S02]  /*1e200*/  SHF.R.U64 R13, R10, R14.reuse, R3.reuse ;  /* 0x0000000e0a0d7219 */ /* 0x190fe40000001203 */
[----:B------:R-:W-:Y:S02]  /*1e210*/  SHF.R.U32.HI R2, RZ, R14, R3 ;  /* 0x0000000eff027219 */ /* 0x000fe40000011603 */
[----:B------:R3:W4:Y:S03]  /*1e220*/  F2I.U32.TRUNC.NTZ R14, R5 ;  /* 0x00000005000e7305 */ /* 0x000726000020f000 */
[----:B------:R-:W1:Y:S01]  /*1e230*/  LDC R22, c[0x0][0x648] ;  /* 0x00019200ff167b82 */ /* 0x000e620000000800 */
[-C--:B0-----:R-:W-:Y:S02]  /*1e240*/  SHF.R.U64 R15, R13, R7.reuse, R2 ;  /* 0x000000070d0f7219 */ /* 0x081fe40000001202 */
[----:B------:R-:W-:-:S02]  /*1e250*/  SHF.L.U32 R8, R8, R7, RZ ;  /* 0x0000000708087219 */ /* 0x000fc400000006ff */
[-C--:B------:R-:W-:Y:S01]  /*1e260*/  SHF.R.U32.HI R3, RZ, R7.reuse, R2 ;  /* 0x00000007ff037219 */ /* 0x080fe20000011602 */
[----:B------:R-:W-:Y:S01]  /*1e270*/  IMAD.MOV.U32 R2, RZ, RZ, R15 ;  /* 0x000000ffff027224 */ /* 0x000fe200078e000f */
[----:B------:R-:W-:Y:S01]  /*1e280*/  SHF.L.U32 R18, R4, R7, RZ ;  /* 0x0000000704127219 */ /* 0x000fe200000006ff */
[----:B------:R-:W0:Y:S01]  /*1e290*/  LDC R23, c[0x0][0x638] ;  /* 0x00018e00ff177b82 */ /* 0x000e220000000800 */
[----:B------:R-:W-:-:S07]  /*1e2a0*/  LOP3.LUT R24, RZ, R8, RZ, 0x33, !PT ;  /* 0x00000008ff187212 */ /* 0x000fce00078e33ff */
[----:B------:R-:W0:Y:S01]  /*1e2b0*/  LDC R25, c[0x0][0x610] ;  /* 0x00018400ff197b82 */ /* 0x000e220000000800 */
[----:B---34-:R-:W-:Y:S05]  /*1e2c0*/  @!P0 BRA `(.L_x_800) ;  /* 0x0000000000288947 */ /* 0x018fea0003800000 */
        /* <DEDUP_REMOVED lines=10> */
.L_x_800:
[----:B------:R-:W3:Y:S01]  /*1e370*/  LDC R4, c[0x0][0x65c] ;  /* 0x00019700ff047b82 */ /* 0x000ee20000000800 */
[----:B-1----:R-:W-:Y:S01]  /*1e380*/  SHF.R.U64 R3, R2, R22, R3 ;  /* 0x0000001602037219 */ /* 0x002fe20000001203 */
[----:B--2---:R-:W-:Y:S01]  /*1e390*/  VIADD R5, R16, 0xffffffff ;  /* 0xffffffff10057836 */ /* 0x004fe20000000000 */
[----:B------:R-:W-:Y:S01]  /*1e3a0*/  LOP3.LUT R2, R13, R24, RZ, 0xc0, !PT ;  /* 0x000000180d027212 */ /* 0x000fe200078ec0ff */
[----:B------:R-:W-:Y:S02]  /*1e3b0*/  IMAD.MOV R14, RZ, RZ, -R14 ;  /* 0x000000ffff0e7224 */ /* 0x000fe400078e0a0e */
[----:B------:R-:W-:Y:S01]  /*1e3c0*/  IMAD.MOV.U32 R7, RZ, RZ, 0x1 ;  /* 0x00000001ff077424 */ /* 0x000fe200078e00ff */
[----:B------:R-:W-:Y:S01]  /*1e3d0*/  LOP3.LUT R10, R10, R5, RZ, 0xc0, !PT ;  /* 0x000000050a0a7212 */ /* 0x000fe200078ec0ff */
[----:B------:R-:W-:Y:S02]  /*1e3e0*/  IMAD R2, R18, R3, R2 ;  /* 0x0000000312027224 */ /* 0x000fe400078e0202 */
[----:B------:R-:W-:Y:S01]  /*1e3f0*/  IMAD.MOV.U32 R11, RZ, RZ, R12 ;  /* 0x000000ffff0b7224 */ /* 0x000fe200078e000c */
[----:B---3--:R-:W-:Y:S01]  /*1e400*/  ISETP.NE.AND P0, PT, R4, 0x1, PT ;  /* 0x000000010400780c */ /* 0x008fe20003f05270 */
[----:B------:R-:W-:-:S04]  /*1e410*/  IMAD.MOV R4, RZ, RZ, -R3 ;  /* 0x000000ffff047224 */ /* 0x000fc800078e0a03 */
[----:B0-----:R-:W-:-:S04]  /*1e420*/  IMAD R3, R4, R23, R15 ;  /* 0x0000001704037224 */ /* 0x001fc800078e020f */
[----:B------:R-:W-:-:S04]  /*1e430*/  IMAD R5, R3, R16, R10 ;  /* 0x0000001003057224 */ /* 0x000fc800078e020a */
[----:B------:R-:W-:-:S04]  /*1e440*/  @P0 IMAD R19, R17, R14, R6 ;  /* 0x0000000e11130224 */ /* 0x000fc800078e0206 */
[----:B------:R-:W-:-:S05]  /*1e450*/  IMAD R2, R2, R25, R19 ;  /* 0x0000001902027224 */ /* 0x000fca00078e0213 */
[----:B------:R-:W-:Y:S02]  /*1e460*/  SEL R3, R5, R2, !P0 ;  /* 0x0000000205037207 */ /* 0x000fe40004000000 */
[----:B------:R-:W-:-:S07]  /*1e470*/  SEL R2, R2, R5, !P0 ;  /* 0x0000000502027207 */ /* 0x000fce0004000000 */
.L_x_798:
[----:B------:R-:W-:-:S08]  /*1e480*/  NOP ;  /* 0x0000000000007918 */ /* 0x000fd00000000000 */
[----:B------:R-:W0:-:S00]  /*1e490*/  USETMAXREG.DEALLOC.CTAPOOL 0x18 ;  /* 0x00000018000079c8 */ /* 0x000e0000080e0500 */
[----:B0-----:R-:W-:-:S13]  /*1e4a0*/  ISETP.NE.AND P0, PT, R0, RZ, PT ;  /* 0x000000ff0000720c */ /* 0x001fda0003f05270 */
[----:B------:R-:W-:Y:S05]  /*1e4b0*/  @P0 EXIT ;  /* 0x000000000000094d */ /* 0x000fea0003800000 */
[----:B------:R-:W-:Y:S01]  /*1e4c0*/  LOP3.LUT P0, RZ, R7, 0xff, RZ, 0xc0, !PT ;  /* 0x000000ff07ff7812 */ /* 0x000fe2000780c0ff */
[----:B------:R-:W-:Y:S02]  /*1e4d0*/  IMAD.MOV.U32 R7, RZ, RZ, 0x1 ;  /* 0x00000001ff077424 */ /* 0x000fe400078e00ff */
[----:B------:R-:W-:-:S10]  /*1e4e0*/  IMAD.MOV.U32 R8, RZ, RZ, RZ ;  /* 0x000000ffff087224 */ /* 0x000fd400078e00ff */
[----:B------:R-:W-:Y:S05]  /*1e4f0*/  @!P0 BRA `(.L_x_801) ;  /* 0x0000000c00548947 */ /* 0x000fea0003800000 */
[----:B------:R-:W2:Y:S01]  /*1e500*/  LDL R4, [R1+0x300] ;  /* 0x0003000001047983 */ /* 0x000ea20000100800 */
[----:B------:R-:W0:Y:S01]  /*1e510*/  LDC R0, c[0x0][0x28c] ;  /* 0x0000a300ff007b82 */ /* 0x000e220000000800 */
[----:B------:R-:W-:Y:S01]  /*1e520*/  ULDC UR5, c[0x0][0x600] ;  /* 0x0001800000057ab9 */ /* 0x000fe20000000800 */
[----:B------:R-:W1:Y:S01]  /*1e530*/  S2R R5, SR_TID.X ;  /* 0x0000000000057919 */ /* 0x000e620000002100 */
[----:B------:R-:W-:Y:S01]  /*1e540*/  ULDC UR4, c[0x0][0xc] ;  /* 0x0000030000047ab9 */ /* 0x000fe20000000800 */
[----:B------:R-:W-:Y:S01]  /*1e550*/  UIADD3 UR16, UR5, -0x1, URZ ;  /* 0xffffffff05107890 */ /* 0x000fe2000fffe03f */
[----:B------:R-:W-:Y:S02]  /*1e560*/  ULDC UR6, c[0x0][0x658] ;  /* 0x0001960000067ab9 */ /* 0x000fe40000000800 */
[----:B------:R-:W-:Y:S01]  /*1e570*/  ULDC UR5, c[0x0][0x10] ;  /* 0x0000040000057ab9 */ /* 0x000fe20000000800 */
[----:B------:R-:W-:Y:S01]  /*1e580*/  UMOV UR7, 0xffffffff ;  /* 0xffffffff00077882 */ /* 0x000fe20000000000 */
[----:B------:R-:W-:Y:S01]  /*1e590*/  UMOV UR8, 0x1 ;  /* 0x0000000100087882 */ /* 0x000fe20000000000 */
[----:B------:R-:W-:Y:S01]  /*1e5a0*/  UIMAD.WIDE.U32 UR4, UR4, UR5, URZ ;  /* 0x00000005040472a5 */ /* 0x000fe2000f8e003f */
[----:B0-----:R-:W-:Y:S01]  /*1e5b0*/  VIADD R0, R0, 0xf ;  /* 0x0000000f00007836 */ /* 0x001fe20000000000 */
[----:B------:R-:W-:Y:S01]  /*1e5c0*/  USHF.L.U32 UR7, UR7, UR6, URZ ;  /* 0x0000000607077299 */ /* 0x000fe2000800063f */
[----:B-1----:R-:W-:-:S02]  /*1e5d0*/  LOP3.LUT P2, RZ, R5, 0x7f, RZ, 0xc0, !PT ;  /* 0x0000007f05ff7812 */ /* 0x002fc4000784c0ff */
[----:B------:R-:W-:Y:S02]  /*1e5e0*/  LOP3.LUT P0, RZ, R5, 0x1f, RZ, 0xc0, !PT ;  /* 0x0000001f05ff7812 */ /* 0x000fe4000780c0ff */
[----:B------:R-:W-:-:S04]  /*1e5f0*/  SHF.R.S32.HI R5, RZ, 0x1f, R0 ;  /* 0x0000001fff057819 */ /* 0x000fc80000011400 */
[----:B------:R-:W-:Y:S01]  /*1e600*/  LEA.HI R0, R5, R0, RZ, 0x4 ;  /* 0x0000000005007211 */ /* 0x000fe200078f20ff */
[----:B------:R-:W-:-:S03]  /*1e610*/  USHF.L.U32 UR18, UR8, UR6, URZ ;  /* 0x0000000608127299 */ /* 0x000fc6000800063f */
[----:B------:R-:W-:Y:S01]  /*1e620*/  SHF.R.S32.HI R0, RZ, 0x4, R0 ;  /* 0x00000004ff007819 */ /* 0x000fe20000011400 */
[----:B------:R-:W-:Y:S01]  /*1e630*/  ULDC UR6, c[0x0][0x14] ;  /* 0x0000050000067ab9 */ /* 0x000fe20000000800 */
[----:B------:R-:W-:Y:S01]  /*1e640*/  BSSY B0, `(.L_x_801) ;  /* 0x00000c0000007945 */ /* 0x000fe20003800000 */
[----:B------:R-:W-:Y:S01]  /*1e650*/  UIMAD.WIDE.U32 UR20, UR4, UR6, URZ ;  /* 0x00000006041472a5 */ /* 0x000fe2000f8e003f */
[----:B------:R-:W-:Y:S01]  /*1e660*/  IMAD.MOV.U32 R10, RZ, RZ, 0x1 ;  /* 0x00000001ff0a7424 */ /* 0x000fe200078e00ff */
[----:B------:R-:W-:Y:S01]  /*1e670*/  UIMAD UR13, UR5, UR6, URZ ;  /* 0x00000006050d72a4 */ /* 0x000fe2000f8e023f */
[----:B------:R-:W-:Y:S01]  /*1e680*/  PLOP3.LUT P0, PT, P0, P2, PT, 0x8a, 0x0 ;  /* 0x000000000000781c */ /* 0x000fe20000705172 */
[----:B------:R-:W-:Y:S02]  /*1e690*/  IMAD.MOV.U32 R7, RZ, RZ, 0x1 ;  /* 0x00000001ff077424 */ /* 0x000fe400078e00ff */
[----:B------:R-:W-:Y:S02]  /*1e6a0*/  IMAD.MOV.U32 R8, RZ, RZ, RZ ;  /* 0x000000ffff087224 */ /* 0x000fe400078e00ff */
[----:B------:R-:W-:Y:S01]  /*1e6b0*/  VIADD R16, R0, 0x1 ;  /* 0x0000000100107836 */ /* 0x000fe20000000000 */
[----:B------:R-:W-:-:S02]  /*1e6c0*/  ULOP3.LUT UR17, URZ, UR7, URZ, 0x33, !UPT ;  /* 0x000000073f117292 */ /* 0x000fc4000f8e333f */
[----:B------:R-:W-:Y:S01]  /*1e6d0*/  UIADD3 UR13, UR21, UR13, URZ ;  /* 0x0000000d150d7290 */ /* 0x000fe2000fffe03f */
[----:B------:R-:W-:Y:S01]  /*1e6e0*/  ULDC.64 UR22, c[0x0][0x198] ;  /* 0x0000660000167ab9 */ /* 0x000fe20000000a00 */
[----:B--2---:R-:W-:-:S10]  /*1e6f0*/  LOP3.LUT R6, R4, 0x2, RZ, 0xfc, !PT ;  /* 0x0000000204067812 */ /* 0x004fd400078efcff */
.L_x_813:
[----:B------:R-:W-:-:S03]  /*1e700*/  UMOV UR4, 0xffffffff ;  /* 0xffffffff00047882 */ /* 0x000fc60000000000 */
[----:B------:R-:W-:Y:S05]  /*1e710*/  BRA.DIV UR4, `(.L_x_802) ;  /* 0x0000001204dc7947 */ /* 0x000fea000b800000 */
[----:B------:R-:W-:-:S13]  /*1e720*/  ELECT P6, URZ, PT ;  /* 0x00000000003f782f */ /* 0x000fda00038c0000 */
.L_x_832:
[----:B------:R-:W0:Y:S01]  /*1e730*/  LDC R4, c[0x0][0x28c] ;  /* 0x0000a300ff047b82 */ /* 0x000e220000000800 */
[----:B------:R-:W-:Y:S01]  /*1e740*/  BSSY B1, `(.L_x_803) ;  /* 0x0000037000017945 */ /* 0x000fe20003800000 */
[----:B0-----:R-:W-:-:S13]  /*1e750*/  ISETP.LT.OR P6, PT, R4, 0x1, !P6 ;  /* 0x000000010400780c */ /* 0x001fda00077c1670 */
[----:B------:R-:W-:Y:S05]  /*1e760*/  @P6 BRA `(.L_x_804) ;  /* 0x0000000000d06947 */ /* 0x000fea0003800000 */
[----:B------:R-:W-:Y:S02]  /*1e770*/  IMAD R3, R3, 0x180, RZ ;  /* 0x0000018003037824 */ /* 0x000fe400078e02ff */
[----:B------:R-:W-:Y:S02]  /*1e780*/  IMAD R2, R2, 0xc0, RZ ;  /* 0x000000c002027824 */ /* 0x000fe400078e02ff */
[----:B------:R-:W-:Y:S02]  /*1e790*/  IMAD.MOV.U32 R14, RZ, RZ, RZ ;  /* 0x000000ffff0e7224 */ /* 0x000fe400078e00ff */
[----:B------:R-:W-:Y:S02]  /*1e7a0*/  IMAD.MOV.U32 R4, RZ, RZ, R16 ;  /* 0x000000ffff047224 */ /* 0x000fe400078e0010 */
[----:B------:R-:W-:Y:S02]  /*1e7b0*/  IMAD.MOV.U32 R5, RZ, RZ, R7 ;  /* 0x000000ffff057224 */ /* 0x000fe400078e0007 */
[----:B------:R-:W-:-:S07]  /*1e7c0*/  IMAD.MOV.U32 R9, RZ, RZ, R8 ;  /* 0x000000ffff097224 */ /* 0x000fce00078e0008 */
.L_x_808:
[----:B------:R-:W0:Y:S01]  /*1e7d0*/  S2R R13, SR_CgaCtaId ;  /* 0x00000000000d7919 */ /* 0x000e220000008800 */
[----:B------:R-:W-:Y:S02]  /*1e7e0*/  MOV R12, 0x400 ;  /* 0x00000400000c7802 */ /* 0x000fe40000000f00 */
[----:B------:R-:W-:Y:S02]  /*1e7f0*/  SHF.L.U32 R18, R5, 0x1f, RZ ;  /* 0x0000001f05127819 */ /* 0x000fe400000006ff */
[----:B0-----:R-:W-:-:S05]  /*1e800*/  LEA R12, R13, R12, 0x18 ;  /* 0x0000000c0d0c7211 */ /* 0x001fca00078ec0ff */
[----:B------:R-:W-:-:S04]  /*1e810*/  IMAD R13, R9, 0x8, R12 ;  /* 0x00000008090d7824 */ /* 0x000fc800078e020c */
[----:B------:R-:W0:Y:S02]  /*1e820*/  SYNCS.PHASECHK.TRANS64.TRYWAIT P1, [R13+URZ+0x60], R18 ;  /* 0x000060120d0075a7 */ /* 0x000e24000802017f */
[----:B0-----:R-:W-:Y:S05]  /*1e830*/  @!P1 BRA `(.L_x_805) ;  /* 0x0000001000b49947 */ /* 0x001fea0003800000 */
.L_x_833:
[----:B0-----:R-:W0:Y:S01]  /*1e840*/  @!P2 LDC R18, c[0x0][0x500] ;  /* 0x00014000ff12ab82 */ /* 0x001e220000000800 */
[----:B------:R-:W-:-:S04]  /*1e850*/  PRMT R15, R6, 0x9910, RZ ;  /* 0x00009910060f7816 */ /* 0x000fc800000000ff */
[----:B------:R-:W-:Y:S01]  /*1e860*/  ISETP.NE.AND P1, PT, R15, 0x2, PT ;  /* 0x000000020f00780c */ /* 0x000fe20003f25270 */
[----:B0-----:R0:W-:-:S12]  /*1e870*/  @!P2 SYNCS.ARRIVE.TRANS64 RZ, [R13+URZ], R18 ;  /* 0x000000120dffa9a7 */ /* 0x0011d8000800003f */
[----:B------:R-:W-:Y:S05]  /*1e880*/  @P1 BRA `(.L_x_806) ;  /* 0x0000000000041947 */ /* 0x000fea0003800000 */
[----:B------:R-:W-:Y:S01]  /*1e890*/  BPT.TRAP 0x1 ;  /* 0x000000040000795c */ /* 0x000fe20000300000 */
.L_x_806:
[----:B------:R-:W-:Y:S05]  /*1e8a0*/  @P0 BRA `(.L_x_807) ;  /* 0x0000000000040947 */ /* 0x000fea0003800000 */
[----:B------:R-:W-:Y:S01]  /*1e8b0*/  BPT.TRAP 0x1 ;  /* 0x000000040000795c */ /* 0x000fe20000300000 */
.L_x_807:
[----:B------:R-:W-:Y:S01]  /*1e8c0*/  R2UR UR9, R13 ;  /* 0x000000000d0972ca */ /* 0x000fe200000e0000 */
[C-C-:B0-----:R-:W-:Y:S01]  /*1e8d0*/  IMAD R13, R9.reuse, 0x1800, R12.reuse ;  /* 0x00001800090d7824 */ /* 0x141fe200078e020c */
[----:B------:R-:W-:Y:S01]  /*1e8e0*/  UIADD3 UR4, UP0, UR22, 0xf0, URZ ;  /* 0x000000f016047890 */ /* 0x000fe2000ff1e03f */
[----:B------:R-:W-:Y:S01]  /*1e8f0*/  IMAD R12, R9, 0x3000, R12 ;  /* 0x00003000090c7824 */ /* 0x000fe200078e020c */
[----:B------:R-:W-:Y:S01]  /*1e900*/  R2UR UR11, R2 ;  /* 0x00000000020b72ca */ /* 0x000fe200000e0000 */
[----:B------:R-:W-:Y:S01]  /*1e910*/  VIADD R4, R4, 0xffffffff ;  /* 0xffffffff04047836 */ /* 0x000fe20000000000 */
[----:B------:R-:W-:Y:S01]  /*1e920*/  R2UR UR5, R13 ;  /* 0x000000000d0572ca */ /* 0x000fe200000e0000 */
[----:B------:R-:W-:Y:S01]  /*1e930*/  UIADD3 UR24, UP1, UR22, 0x1f0, URZ ;  /* 0x000001f016187890 */ /* 0x000fe2000ff3e03f */
[----:B------:R-:W-:Y:S01]  /*1e940*/  R2UR UR8, R12 ;  /* 0x000000000c0872ca */ /* 0x000fe200000e0000 */
[----:B------:R-:W-:Y:S01]  /*1e950*/  VIADD R9, R9, 0x1 ;  /* 0x0000000109097836 */ /* 0x000fe20000000000 */
[----:B------:R-:W-:Y:S01]  /*1e960*/  R2UR UR10, R14 ;  /* 0x000000000e0a72ca */ /* 0x000fe200000e0000 */
[----:B------:R-:W-:Y:S01]  /*1e970*/  UIADD3.X UR25, URZ, UR23, URZ, UP1, !UPT ;  /* 0x000000173f197290 */ /* 0x000fe20008ffe43f */
[----:B------:R-:W-:Y:S01]  /*1e980*/  R2UR UR12, R11 ;  /* 0x000000000b0c72ca */ /* 0x000fe200000e0000 */
[----:B------:R-:W-:Y:S01]  /*1e990*/  UMOV UR6, 0x0 ;  /* 0x0000000000067882 */ /* 0x000fe20000000000 */
[----:B------:R-:W-:Y:S01]  /*1e9a0*/  R2UR UR19, R3 ;  /* 0x00000000031372ca */ /* 0x000fe200000e0000 */
[----:B------:R-:W-:Y:S01]  /*1e9b0*/  UMOV UR7, 0x10000000 ;  /* 0x1000000000077882 */ /* 0x000fe20000000000 */
[----:B------:R-:W-:Y:S01]  /*1e9c0*/  ISETP.GT.AND P3, PT, R4, 0x1, PT ;  /* 0x000000010400780c */ /* 0x000fe20003f64270 */
[----:B------:R-:W-:Y:S01]  /*1e9d0*/  VIADD R14, R14, 0x10 ;  /* 0x000000100e0e7836 */ /* 0x000fe20000000000 */
[----:B------:R-:W-:Y:S01]  /*1e9e0*/  ISETP.NE.AND P1, PT, R9, 0xc, PT ;  /* 0x0000000c0900780c */ /* 0x000fe20003f25270 */
[----:B------:R-:W-:-:S02]  /*1e9f0*/  UIADD3 UR14, UR5, 0x180, URZ ;  /* 0x00000180050e7890 */ /* 0x000fc4000fffe03f */
[----:B------:R-:W-:Y:S01]  /*1ea00*/  UIADD3.X UR5, URZ, UR23, URZ, UP0, !UPT ;  /* 0x000000173f057290 */ /* 0x000fe200087fe43f */
[----:B------:R-:W-:Y:S01]  /*1ea10*/  SEL R12, RZ, 0x1, P1 ;  /* 0x00000001ff0c7807 */ /* 0x000fe20000800000 */
[----:B------:R-:W-:Y:S01]  /*1ea20*/  UIADD3 UR15, UR8, 0x12180, URZ ;  /* 0x00012180080f7890 */ /* 0x000fe2000fffe03f */
[----:B------:R-:W-:Y:S02]  /*1ea30*/  SEL R9, R9, RZ, P1 ;  /* 0x000000ff09097207 */ /* 0x000fe40000800000 */
[----:B------:R-:W-:Y:S01]  /*1ea40*/  UMOV UR8, UR14 ;  /* 0x0000000e00087c82 */ /* 0x000fe20008000000 */
[----:B------:R-:W-:-:S03]  /*1ea50*/  LOP3.LUT R5, R5, R12, RZ, 0x3c, !PT ;  /* 0x0000000c05057212 */ /* 0x000fc600078e3cff */
[----:B------:R0:W-:Y:S02]  /*1ea60*/  UTMALDG.3D [UR8], [UR4], desc[UR6] ;  /* 0x00000608040075b4 */ /* 0x0001e40008011000 */
[----:B0-----:R-:W-:Y:S01]  /*1ea70*/  UMOV UR8, UR15 ;  /* 0x0000000f00087c82 */ /* 0x001fe20008000000 */
[----:B------:R-:W-:Y:S02]  /*1ea80*/  UMOV UR11, UR19 ;  /* 0x00000013000b7c82 */ /* 0x000fe40008000000 */
[----:B------:R0:W-:Y:S02]  /*1ea90*/  UTMALDG.3D [UR8], [UR24], desc[UR6] ;  /* 0x00000608180075b4 */ /* 0x0001e40008011000 */
[----:B0-----:R-:W-:Y:S05]  /*1eaa0*/  @P3 BRA `(.L_x_808) ;  /* 0xfffffffc00483947 */ /* 0x001fea000383ffff */
.L_x_804:
[----:B------:R-:W-:Y:S05]  /*1eab0*/  BSYNC B1 ;  /* 0x0000000000017941 */ /* 0x000fea0003800000 */
.L_x_803:
[----:B------:R-:W2:Y:S01]  /*1eac0*/  LDL.LU R15, [R1+0x304] ;  /* 0x00030400010f7983 */ /* 0x000ea20000300800 */
[----:B------:R-:W-:Y:S01]  /*1ead0*/  LOP3.LUT P1, RZ, R10, 0xff, RZ, 0xc0, !PT ;  /* 0x000000ff0aff7812 */ /* 0x000fe2000782c0ff */
[C---:B------:R-:W-:Y:S01]  /*1eae0*/  IMAD.IADD R5, R0.reuse, 0x1, R8 ;  /* 0x0000000100057824 */ /* 0x040fe200078e0208 */
[----:B------:R-:W-:Y:S01]  /*1eaf0*/  ULDC.64 UR4, c[0x0][0x650] ;  /* 0x0001940000047ab9 */ /* 0x000fe20000000a00 */
[----:B------:R-:W3:Y:S01]  /*1eb00*/  LDL.LU R12, [R1+0x308] ;  /* 0x00030800010c7983 */ /* 0x000ee20000300800 */
[----:B------:R-:W-:Y:S01]  /*1eb10*/  ISETP.GE.U32.AND P3, PT, R0, 0xc, PT ;  /* 0x0000000c0000780c */ /* 0x000fe20003f66070 */
[----:B------:R-:W-:Y:S01]  /*1eb20*/  BSSY B1, `(.L_x_809) ;  /* 0x000006f000017945 */ /* 0x000fe20003800000 */
[----:B------:R-:W-:Y:S01]  /*1eb30*/  IMAD.MOV.U32 R11, RZ, RZ, -0x1 ;  /* 0xffffffffff0b7424 */ /* 0x000fe200078e00ff */
[----:B------:R-:W-:-:S06]  /*1eb40*/  PRMT R10, RZ, 0x7610, R10 ;  /* 0x00007610ff0a7816 */ /* 0x000fcc000000000a */
[----:B------:R-:W0:Y:S01]  /*1eb50*/  @P1 S2R R3, SR_CgaCtaId ;  /* 0x0000000000031919 */ /* 0x000e220000008800 */
[----:B------:R-:W-:-:S04]  /*1eb60*/  @P1 MOV R2, 0x400 ;  /* 0x0000040000021802 */ /* 0x000fc80000000f00 */
[----:B0-----:R-:W-:-:S04]  /*1eb70*/  @P1 LEA R2, R3, R2, 0x18 ;  /* 0x0000000203021211 */ /* 0x001fc800078ec0ff */
[----:B------:R0:W-:Y:S01]  /*1eb80*/  @P1 SYNCS.ARRIVE.TRANS64.A1T0 RZ, [R2+URZ+0xd8], RZ ;  /* 0x0000d8ff02ff19a7 */ /* 0x0001e2000810003f */
[----:B------:R-:W-:-:S04]  /*1eb90*/  ISETP.GT.U32.AND P1, PT, R5, 0xb, PT ;  /* 0x0000000b0500780c */ /* 0x000fc80003f24070 */
[----:B------:R-:W-:Y:S01]  /*1eba0*/  ISETP.LT.U32.AND P1, PT, R0, 0xc, P1 ;  /* 0x0000000c0000780c */ /* 0x000fe20000f21070 */
[----:B0-----:R-:W-:-:S03]  /*1ebb0*/  IMAD.WIDE.U32 R2, R5, -0x55555555, RZ ;  /* 0xaaaaaaab05027825 */ /* 0x001fc600078e00ff */
[----:B------:R-:W-:Y:S02]  /*1ebc0*/  SEL R2, RZ, 0x1, !P1 ;  /* 0x00000001ff027807 */ /* 0x000fe40004800000 */
[----:B------:R-:W-:Y:S01]  /*1ebd0*/  SHF.R.U32.HI R4, RZ, 0x3, R3 ;  /* 0x00000003ff047819 */ /* 0x000fe20000011603 */
[----:B------:R-:W-:Y:S01]  /*1ebe0*/  IMAD.MOV.U32 R3, RZ, RZ, -0x1 ;  /* 0xffffffffff037424 */ /* 0x000fe200078e00ff */
[----:B------:R-:W-:Y:S01]  /*1ebf0*/  LOP3.LUT R7, R7, R2, RZ, 0x3c, !PT ;  /* 0x0000000207077212 */ /* 0x000fe200078e3cff */
[----:B------:R-:W-:Y:S02]  /*1ec00*/  IMAD.MOV.U32 R2, RZ, RZ, -0x1 ;  /* 0xffffffffff027424 */ /* 0x000fe400078e00ff */
[----:B------:R-:W-:Y:S01]  /*1ec10*/  IMAD R8, R4, -0xc, R5 ;  /* 0xfffffff404087824 */ /* 0x000fe200078e0205 */
[--C-:B------:R-:W-:Y:S02]  /*1ec20*/  @P3 LOP3.LUT R7, R7, 0x1, R4.reuse, 0x78, !PT ;  /* 0x0000000107073812 */ /* 0x100fe400078e7804 */
[----:B------:R-:W-:-:S02]  /*1ec30*/  PRMT R4, RZ, 0x7610, R4 ;  /* 0x00007610ff047816 */ /* 0x000fc40000000004 */
[----:B---3--:R-:W-:-:S04]  /*1ec40*/  IADD3 R12, P1, R12, UR20, RZ ;  /* 0x000000140c0c7c10 */ /* 0x008fc8000ff3e0ff */
[----:B--2---:R-:W-:Y:S01]  /*1ec50*/  IADD3.X R15, R15, UR13, RZ, P1, !PT ;  /* 0x0000000d0f0f7c10 */ /* 0x004fe20008ffe4ff */
[----:B------:R0:W-:Y:S01]  /*1ec60*/  STL [R1+0x308], R12 ;  /* 0x0003080c01007387 */ /* 0x0001e20000100800 */
[----:B------:R-:W-:-:S03]  /*1ec70*/  ISETP.GE.U32.AND P1, PT, R12, UR4, PT ;  /* 0x000000040c007c0c */ /* 0x000fc6000bf26070 */
[----:B------:R0:W-:Y:S01]  /*1ec80*/  STL [R1+0x304], R15 ;  /* 0x0003040f01007387 */ /* 0x0001e20000100800 */
[----:B------:R-:W-:-:S13]  /*1ec90*/  ISETP.GE.U32.AND.EX P1, PT, R15, UR5, PT, P1 ;  /* 0x000000050f007c0c */ /* 0x000fda000bf26110 */
[----:B0-----:R-:W-:Y:S05]  /*1eca0*/  @P1 BRA `(.L_x_810) ;  /* 0x0000000400581947 */ /* 0x001fea0003800000 */
[----:B------:R-:W0:Y:S01]  /*1ecb0*/  S2R R9, SR_CTAID.X ;  /* 0x0000000000097919 */ /* 0x000e220000002500 */
[----:B------:R-:W1:Y:S01]  /*1ecc0*/  LDC R17, c[0x0][0x65c] ;  /* 0x00019700ff117b82 */ /* 0x000e620000000800 */
[----:B------:R-:W-:Y:S01]  /*1ecd0*/  ULDC UR4, c[0x0][0x150] ;  /* 0x0000540000047ab9 */ /* 0x000fe20000000800 */
[----:B------:R-:W-:Y:S01]  /*1ece0*/  ULDC UR7, c[0x0][0x630] ;  /* 0x00018c0000077ab9 */ /* 0x000fe20000000800 */
[----:B------:R-:W2:Y:S05]  /*1ecf0*/  S2R R2, SR_CTAID.Y ;  /* 0x0000000000027919 */ /* 0x000eaa0000002600 */
[----:B------:R-:W3:Y:S08]  /*1ed00*/  LDC R4, c[0x0][0x144] ;  /* 0x00005100ff047b82 */ /* 0x000ef00000000800 */
[----:B------:R-:W4:Y:S01]  /*1ed10*/  LDC R13, c[0x0][0x148] ;  /* 0x00005200ff0d7b82 */ /* 0x000f220000000800 */
[----:B-1----:R-:W-:-:S02]  /*1ed20*/  ISETP.NE.AND P4, PT, R17, 0x1, PT ;  /* 0x000000011100780c */ /* 0x002fc40003f85270 */
[----:B0-----:R-:W-:Y:S02]  /*1ed30*/  I2FP.F32.U32 R3, R9 ;  /* 0x0000000900037245 */ /* 0x001fe40000201000 */
[----:B--2---:R-:W-:-:S03]  /*1ed40*/  I2FP.F32.U32 R5, R2 ;  /* 0x0000000200057245 */ /* 0x004fc60000201000 */
[----:B------:R-:W-:Y:S01]  /*1ed50*/  FMUL R3, R3, UR4 ;  /* 0x0000000403037c20 */ /* 0x000fe20008400000 */
[----:B------:R-:W-:Y:S02]  /*1ed60*/  ULDC UR4, c[0x0][0x154] ;  /* 0x0000550000047ab9 */ /* 0x000fe40000000800 */
[----:B------:R-:W-:Y:S01]  /*1ed70*/  FMUL R11, R5, UR4 ;  /* 0x00000004050b7c20 */ /* 0x000fe20008400000 */
[----:B------:R-:W-:Y:S02]  /*1ed80*/  ULDC.64 UR4, c[0x0][0x628] ;  /* 0x00018a0000047ab9 */ /* 0x000fe40000000a00 */
[----:B------:R-:W0:Y:S01]  /*1ed90*/  F2I.U32.TRUNC.NTZ R3, R3 ;  /* 0x0000000300037305 */ /* 0x000e22000020f000 */
[----:B------:R-:W-:-:S04]  /*1eda0*/  ISETP.NE.U32.AND P1, PT, RZ, UR4, PT ;  /* 0x00000004ff007c0c */ /* 0x000fc8000bf25070 */
[----:B------:R-:W-:-:S03]  /*1edb0*/  ISETP.NE.AND.EX P1, PT, RZ, UR5, PT, P1 ;  /* 0x00000005ff007c0c */ /* 0x000fc6000bf25310 */
[----:B------:R-:W1:Y:S01]  /*1edc0*/  F2I.U32.TRUNC.NTZ R11, R11 ;  /* 0x0000000b000b7305 */ /* 0x000e62000020f000 */
[----:B0-----:R-:W-:Y:S02]  /*1edd0*/  IMAD.MOV R5, RZ, RZ, -R3 ;  /* 0x000000ffff057224 */ /* 0x001fe400078e0a03 */
[----:B------:R-:W-:Y:S02]  /*1ede0*/  IMAD.MOV.U32 R3, RZ, RZ, R15 ;  /* 0x000000ffff037224 */ /* 0x000fe400078e000f */
[----:B---3--:R-:W-:Y:S02]  /*1edf0*/  IMAD R9, R4, R5, R9 ;  /* 0x0000000504097224 */ /* 0x008fe400078e0209 */
[----:B-1----:R-:W-:-:S04]  /*1ee00*/  IMAD.MOV R4, RZ, RZ, -R11 ;  /* 0x000000ffff047224 */ /* 0x002fc800078e0a0b */
[----:B----4-:R-:W-:Y:S02]  /*1ee10*/  @P4 IMAD R9, R13, R4, R2 ;  /* 0x000000040d094224 */ /* 0x010fe400078e0202 */
[----:B------:R-:W-:Y:S01]  /*1ee20*/  IMAD.MOV.U32 R2, RZ, RZ, R12 ;  /* 0x000000ffff027224 */ /* 0x000fe200078e000c */
[----:B------:R-:W-:Y:S06]  /*1ee30*/  @!P1 BRA `(.L_x_811) ;  /* 0x0000000000289947 */ /* 0x000fec0003800000 */
[----:B------:R-:W-:Y:S02]  /*1ee40*/  ULDC UR6, c[0x0][0x634] ;  /* 0x00018d0000067ab9 */ /* 0x000fe40000000800 */
[----:B------:R-:W-:-:S05]  /*1ee50*/  IADD3 R3, P1, R12, UR6, RZ ;  /* 0x000000060c037c10 */ /* 0x000fca000ff3e0ff */
[----:B------:R-:W-:-:S04]  /*1ee60*/  IMAD.X R11, RZ, RZ, R15, P1 ;  /* 0x000000ffff0b7224 */ /* 0x000fc800008e060f */
[----:B------:R-:W-:-:S04]  /*1ee70*/  IMAD.WIDE.U32 R4, R11, UR4, RZ ;  /* 0x000000040b047c25 */ /* 0x000fc8000f8e00ff */
[----:B------:R-:W-:-:S04]  /*1ee80*/  IMAD.WIDE.U32 R4, P1, R3, UR5, R4 ;  /* 0x0000000503047c25 */ /* 0x000fc8000f820004 */
[----:B------:R-:W-:-:S04]  /*1ee90*/  IMAD.WIDE.U32 R2, R3, UR4, RZ ;  /* 0x0000000403027c25 */ /* 0x000fc8000f8e00ff */
[----:B------:R-:W-:Y:S01]  /*1eea0*/  IMAD.MOV.U32 R2, RZ, RZ, R5 ;  /* 0x000000ffff027224 */ /* 0x000fe200078e0005 */
[----:B------:R-:W-:Y:S01]  /*1eeb0*/  IADD3 RZ, P3, R3, R4, RZ ;  /* 0x0000000403ff7210 */ /* 0x000fe20007f7e0ff */
[----:B------:R-:W-:-:S04]  /*1eec0*/  IMAD.X R3, RZ, RZ, RZ, P1 ;  /* 0x000000ffff037224 */ /* 0x000fc800008e06ff */
[----:B------:R-:W-:-:S08]  /*1eed0*/  IMAD.WIDE.U32.X R2, R11, UR5, R2, P3 ;  /* 0x000000050b027c25 */ /* 0x000fd000098e0402 */
.L_x_811:
[--C-:B------:R-:W-:Y:S01]  /*1eee0*/  SHF.R.U64 R11, R2, UR7, R3.reuse ;  /* 0x00000007020b7c19 */ /* 0x100fe20008001203 */
[----:B------:R-:W-:Y:S01]  /*1eef0*/  ULDC.64 UR4, c[0x0][0x620] ;  /* 0x0001880000047ab9 */ /* 0x000fe20000000a00 */
[----:B------:R-:W-:Y:S01]  /*1ef00*/  SHF.R.U32.HI R2, RZ, UR7, R3 ;  /* 0x00000007ff027c19 */ /* 0x000fe20008011603 */
[----:B------:R-:W-:Y:S01]  /*1ef10*/  IMAD.MOV.U32 R3, RZ, RZ, R15 ;  /* 0x000000ffff037224 */ /* 0x000fe200078e000f */
[----:B------:R-:W-:Y:S01]  /*1ef20*/  IADD3 R13, P1, RZ, -R11, RZ ;  /* 0x8000000bff0d7210 */ /* 0x000fe20007f3e0ff */
[----:B------:R-:W-:-:S04]  /*1ef30*/  ULDC.64 UR6, c[0x0][0x640] ;  /* 0x0001900000067ab9 */ /* 0x000fc80000000a00 */
[----:B------:R-:W-:Y:S01]  /*1ef40*/  IMAD.X R2, RZ, RZ, ~R2, P1 ;  /* 0x000000ffff027224 */ /* 0x000fe200008e0e02 */
[----:B------:R-:W-:-:S03]  /*1ef50*/  ISETP.NE.U32.AND P1, PT, RZ, UR6, PT ;  /* 0x00000006ff007c0c */ /* 0x000fc6000bf25070 */
[----:B------:R-:W-:Y:S01]  /*1ef60*/  IMAD R2, R2, UR4, RZ ;  /* 0x0000000402027c24 */ /* 0x000fe2000f8e02ff */
[----:B------:R-:W-:-:S03]  /*1ef70*/  ISETP.NE.AND.EX P1, PT, RZ, UR7, PT, P1 ;  /* 0x00000007ff007c0c */ /* 0x000fc6000bf25310 */
[----:B------:R-:W-:Y:S02]  /*1ef80*/  IMAD R5, R13, UR5, R2 ;  /* 0x000000050d057c24 */ /* 0x000fe4000f8e0202 */
[----:B------:R-:W-:-:S04]  /*1ef90*/  IMAD.MOV.U32 R2, RZ, RZ, R12 ;  /* 0x000000ffff027224 */ /* 0x000fc800078e000c */
[----:B------:R-:W-:Y:S01]  /*1efa0*/  IMAD.WIDE.U32 R2, R13, UR4, R2 ;  /* 0x000000040d027c25 */ /* 0x000fe2000f8e0002 */
[----:B------:R-:W-:-:S03]  /*1efb0*/  ULDC UR4, c[0x0][0x618] ;  /* 0x0001860000047ab9 */ /* 0x000fc60000000800 */
[----:B------:R-:W-:-:S05]  /*1efc0*/  IMAD.IADD R3, R3, 0x1, R5 ;  /* 0x0000000103037824 */ /* 0x000fca00078e0205 */
[--C-:B------:R-:W-:Y:S02]  /*1efd0*/  SHF.R.U64 R12, R2, UR4, R3.reuse ;  /* 0x00000004020c7c19 */ /* 0x100fe40008001203 */
[----:B------:R-:W-:Y:S01]  /*1efe0*/  SHF.R.U32.HI R3, RZ, UR4, R3 ;  /* 0x00000004ff037c19 */ /* 0x000fe20008011603 */
[----:B------:R-:W-:-:S03]  /*1eff0*/  ULDC UR4, c[0x0][0x608] ;  /* 0x0001820000047ab9 */ /* 0x000fc60000000800 */
[--C-:B------:R-:W-:Y:S02]  /*1f000*/  SHF.R.U64 R13, R12, UR4, R3.reuse ;  /* 0x000000040c0d7c19 */ /* 0x100fe40008001203 */
[----:B------:R-:W-:Y:S01]  /*1f010*/  SHF.R.U32.HI R2, RZ, UR4, R3 ;  /* 0x00000004ff027c19 */ /* 0x000fe20008011603 */
[----:B------:R-:W-:-:S03]  /*1f020*/  ULDC UR4, c[0x0][0x658] ;  /* 0x0001960000047ab9 */ /* 0x000fc60000000800 */
[--C-:B------:R-:W-:Y:S02]  /*1f030*/  SHF.R.U64 R14, R13, UR4, R2.reuse ;  /* 0x000000040d0e7c19 */ /* 0x100fe40008001202 */
[----:B------:R-:W-:-:S03]  /*1f040*/  SHF.R.U32.HI R15, RZ, UR4, R2 ;  /* 0x00000004ff0f7c19 */ /* 0x000fc60008011602 */
[----:B------:R-:W-:Y:S02]  /*1f050*/  IMAD.MOV.U32 R2, RZ, RZ, R14 ;  /* 0x000000ffff027224 */ /* 0x000fe400078e000e */
        /* <DEDUP_REMOVED lines=12> */
.L_x_812:
[----:B------:R-:W-:Y:S01]  /*1f120*/  ULDC UR4, c[0x0][0x648] ;  /* 0x0001920000047ab9 */ /* 0x000fe20000000800 */
[----:B------:R-:W-:Y:S02]  /*1f130*/  LOP3.LUT R13, R13, UR17, RZ, 0xc0, !PT ;  /* 0x000000110d0d7c12 */ /* 0x000fe4000f8ec0ff */
[----:B------:R-:W-:Y:S01]  /*1f140*/  SHF.R.U64 R2, R2, UR4, R3 ;  /* 0x0000000402027c19 */ /* 0x000fe20008001203 */
[----:B------:R-:W-:-:S04]  /*1f150*/  ULDC UR4, c[0x0][0x638] ;  /* 0x00018e0000047ab9 */ /* 0x000fc80000000800 */
[----:B------:R-:W-:Y:S02]  /*1f160*/  IMAD.MOV R3, RZ, RZ, -R2 ;  /* 0x000000ffff037224 */ /* 0x000fe400078e0a02 */
[----:B------:R-:W-:Y:S02]  /*1f170*/  IMAD R4, R2, UR18, R13 ;  /* 0x0000001202047c24 */ /* 0x000fe4000f8e020d */
[----:B------:R-:W-:Y:S01]  /*1f180*/  IMAD R14, R3, UR4, R14 ;  /* 0x00000004030e7c24 */ /* 0x000fe2000f8e020e */
[----:B------:R-:W-:Y:S01]  /*1f190*/  ULDC UR4, c[0x0][0x610] ;  /* 0x0001840000047ab9 */ /* 0x000fe20000000800 */
[----:B------:R-:W-:Y:S01]  /*1f1a0*/  LOP3.LUT R3, R12, UR16, RZ, 0xc0, !PT ;  /* 0x000000100c037c12 */ /* 0x000fe2000f8ec0ff */
[----:B------:R-:W-:Y:S01]  /*1f1b0*/  IMAD R9, R4, UR4, R9 ;  /* 0x0000000404097c24 */ /* 0x000fe2000f8e0209 */
[----:B------:R-:W-:Y:S01]  /*1f1c0*/  ULDC UR4, c[0x0][0x600] ;  /* 0x0001800000047ab9 */ /* 0x000fe20000000800 */
[----:B------:R-:W-:Y:S02]  /*1f1d0*/  IMAD.MOV.U32 R4, RZ, RZ, 0x1 ;  /* 0x00000001ff047424 */ /* 0x000fe400078e00ff */
[----:B------:R-:W-:-:S05]  /*1f1e0*/  IMAD R14, R14, UR4, R3 ;  /* 0x000000040e0e7c24 */ /* 0x000fca000f8e0203 */
[----:B------:R-:W-:Y:S02]  /*1f1f0*/  SEL R3, R14, R9, !P4 ;  /* 0x000000090e037207 */ /* 0x000fe40006000000 */
[----:B------:R-:W-:-:S07]  /*1f200*/  SEL R2, R9, R14, !P4 ;  /* 0x0000000e09027207 */ /* 0x000fce0006000000 */
.L_x_810:
[----:B------:R-:W-:Y:S05]  /*1f210*/  BSYNC B1 ;  /* 0x0000000000017941 */ /* 0x000fea0003800000 */
.L_x_809:
[----:B------:R-:W-:-:S13]  /*1f220*/  LOP3.LUT P1, RZ, R4, 0xff, RZ, 0xc0, !PT ;  /* 0x000000ff04ff7812 */ /* 0x000fda000782c0ff */
[----:B------:R-:W-:Y:S05]  /*1f230*/  @P1 BRA `(.L_x_813) ;  /* 0xfffffff400301947 */ /* 0x000fea000383ffff */
[----:B------:R-:W-:Y:S05]  /*1f240*/  BSYNC B0 ;  /* 0x0000000000007941 */ /* 0x000fea0003800000 */
.L_x_801:
[----:B------:R-:W-:-:S03]  /*1f250*/  UMOV UR4, 0xffffffff ;  /* 0xffffffff00047882 */ /* 0x000fc60000000000 */
[----:B------:R-:W-:Y:S05]  /*1f260*/  BRA.DIV UR4, `(.L_x_814) ;  /* 0x0000000a043c7947 */ /* 0x000fea000b800000 */
[----:B------:R-:W-:-:S13]  /*1f270*/  ELECT P6, URZ, PT ;  /* 0x00000000003f782f */ /* 0x000fda00038c0000 */
.L_x_836:
[----:B------:R-:W-:Y:S04]  /*1f280*/  BSSY B0, `(.L_x_815) ;  /* 0x0000074000007945 */ /* 0x000fe80003800000 */
[----:B------:R-:W-:Y:S05]  /*1f290*/  @!P6 BRA `(.L_x_816) ;  /* 0x0000000400c8e947 */ /* 0x000fea0003800000 */
[----:B------:R-:W2:Y:S02]  /*1f2a0*/  LDL.LU R0, [R1+0x300] ;  /* 0x0003000001007983 */ /* 0x000ea40000300800 */
[----:B--2---:R-:W-:-:S04]  /*1f2b0*/  LOP3.LUT R0, R0, 0x2, RZ, 0xfc, !PT ;  /* 0x0000000200007812 */ /* 0x004fc800078efcff */
[----:B------:R-:W-:-:S13]  /*1f2c0*/  ISETP.NE.AND P0, PT, R0, 0x3, PT ;  /* 0x000000030000780c */ /* 0x000fda0003f05270 */
[----:B------:R-:W-:Y:S05]  /*1f2d0*/  @!P0 BRA `(.L_x_817) ;  /* 0x0000000000048947 */ /* 0x000fea0003800000 */
[----:B------:R-:W-:Y:S01]  /*1f2e0*/  BPT.TRAP 0x1 ;  /* 0x000000040000795c */ /* 0x000fe20000300000 */
.L_x_817:
[----:B------:R-:W0:Y:S01]  /*1f2f0*/  S2R R3, SR_CgaCtaId ;  /* 0x0000000000037919 */ /* 0x000e220000008800 */
[----:B------:R-:W-:-:S04]  /*1f300*/  MOV R0, 0x400 ;  /* 0x0000040000007802 */ /* 0x000fc80000000f00 */
[----:B0-----:R-:W-:Y:S02]  /*1f310*/  LEA R3, R3, R0, 0x18 ;  /* 0x0000000003037211 */ /* 0x001fe400078ec0ff */
[----:B------:R-:W-:-:S03]  /*1f320*/  SHF.L.U32 R0, R7, 0x1f, RZ ;  /* 0x0000001f07007819 */ /* 0x000fc600000006ff */
[----:B------:R-:W-:-:S04]  /*1f330*/  VIADD R3, R3, 0x60 ;  /* 0x0000006003037836 */ /* 0x000fc80000000000 */
[----:B------:R-:W-:-:S04]  /*1f340*/  IMAD R5, R8, 0x8, R3 ;  /* 0x0000000808057824 */ /* 0x000fc800078e0203 */
[----:B------:R-:W0:Y:S02]  /*1f350*/  SYNCS.PHASECHK.TRANS64.TRYWAIT P0, [R5+URZ], R0 ;  /* 0x00000000050075a7 */ /* 0x000e24000800017f */
[----:B0-----:R-:W-:Y:S05]  /*1f360*/  @!P0 BRA `(.L_x_818) ;  /* 0x00000008001c8947 */ /* 0x001fea0003800000 */
.L_x_837:
[----:B------:R-:W-:-:S05]  /*1f370*/  VIADD R8, R8, 0x1 ;  /* 0x0000000108087836 */ /* 0x000fca0000000000 */
[----:B------:R-:W-:-:S04]  /*1f380*/  ISETP.NE.AND P0, PT, R8, 0xc, PT ;  /* 0x0000000c0800780c */ /* 0x000fc80003f05270 */
[----:B0-----:R-:W-:Y:S02]  /*1f390*/  SEL R0, RZ, 0x1, P0 ;  /* 0x00000001ff007807 */ /* 0x001fe40000000000 */
[----:B------:R-:W-:Y:S02]  /*1f3a0*/  SEL R8, R8, RZ, P0 ;  /* 0x000000ff08087207 */ /* 0x000fe40000000000 */
[----:B------:R-:W-:-:S03]  /*1f3b0*/  LOP3.LUT R7, R7, R0, RZ, 0x3c, !PT ;  /* 0x0000000007077212 */ /* 0x000fc600078e3cff */
[----:B------:R-:W-:Y:S01]  /*1f3c0*/  IMAD R5, R8, 0x8, R3 ;  /* 0x0000000808057824 */ /* 0x000fe200078e0203 */
[----:B------:R-:W-:-:S04]  /*1f3d0*/  SHF.L.U32 R0, R7, 0x1f, RZ ;  /* 0x0000001f07007819 */ /* 0x000fc800000006ff */
[----:B------:R-:W0:Y:S02]  /*1f3e0*/  SYNCS.PHASECHK.TRANS64.TRYWAIT P0, [R5+URZ], R0 ;  /* 0x00000000050075a7 */ /* 0x000e24000800017f */
[----:B0-----:R-:W-:Y:S05]  /*1f3f0*/  @!P0 BRA `(.L_x_819) ;  /* 0x00000008000c8947 */ /* 0x001fea0003800000 */
.L_x_838:
[----:B0-----:R-:W-:-:S05]  /*1f400*/  VIADD R0, R8, 0x1 ;  /* 0x0000000108007836 */ /* 0x001fca0000000000 */
[----:B------:R-:W-:-:S04]  /*1f410*/  ISETP.NE.AND P0, PT, R0, 0xc, PT ;  /* 0x0000000c0000780c */ /* 0x000fc80003f05270 */
[----:B------:R-:W-:Y:S02]  /*1f420*/  SEL R2, RZ, 0x1, P0 ;  /* 0x00000001ff027807 */ /* 0x000fe40000000000 */
[----:B------:R-:W-:Y:S02]  /*1f430*/  SEL R4, R0, RZ, P0 ;  /* 0x000000ff00047207 */ /* 0x000fe40000000000 */
[----:B------:R-:W-:-:S03]  /*1f440*/  LOP3.LUT R7, R7, R2, RZ, 0x3c, !PT ;  /* 0x0000000207077212 */ /* 0x000fc600078e3cff */
[----:B------:R-:W-:Y:S01]  /*1f450*/  IMAD R5, R4, 0x8, R3 ;  /* 0x0000000804057824 */ /* 0x000fe200078e0203 */
[----:B------:R-:W-:-:S04]  /*1f460*/  SHF.L.U32 R0, R7, 0x1f, RZ ;  /* 0x0000001f07007819 */ /* 0x000fc800000006ff */
[----:B------:R-:W0:Y:S02]  /*1f470*/  SYNCS.PHASECHK.TRANS64.TRYWAIT P0, [R5+URZ], R0 ;  /* 0x00000000050075a7 */ /* 0x000e24000800017f */
[----:B0-----:R-:W-:Y:S05]  /*1f480*/  @!P0 BRA `(.L_x_820) ;  /* 0x0000000400fc8947 */ /* 0x001fea0003800000 */
.L_x_839:
        /* <DEDUP_REMOVED lines=9> */
.L_x_840:
        /* <DEDUP_REMOVED lines=9> */
.L_x_841:
        /* <DEDUP_REMOVED lines=9> */
.L_x_842:
        /* <DEDUP_REMOVED lines=9> */
.L_x_843:
        /* <DEDUP_REMOVED lines=9> */
.L_x_844:
        /* <DEDUP_REMOVED lines=9> */
.L_x_845:
        /* <DEDUP_REMOVED lines=9> */
.L_x_846:
        /* <DEDUP_REMOVED lines=9> */
.L_x_847:
[----:B0-----:R-:W-:-:S05]  /*1f910*/  VIADD R0, R4, 0x1 ;  /* 0x0000000104007836 */ /* 0x001fca0000000000 */
[----:B------:R-:W-:-:S04]  /*1f920*/  ISETP.NE.AND P0, PT, R0, 0xc, PT ;  /* 0x0000000c0000780c */ /* 0x000fc80003f05270 */
[----:B------:R-:W-:Y:S02]  /*1f930*/  SEL R2, RZ, 0x1, P0 ;  /* 0x00000001ff027807 */ /* 0x000fe40000000000 */
[----:B------:R-:W-:Y:S02]  /*1f940*/  SEL R0, R0, RZ, P0 ;  /* 0x000000ff00007207 */ /* 0x000fe40000000000 */
[----:B------:R-:W-:-:S03]  /*1f950*/  LOP3.LUT R2, R7, R2, RZ, 0x3c, !PT ;  /* 0x0000000207027212 */ /* 0x000fc600078e3cff */
[----:B------:R-:W-:Y:S01]  /*1f960*/  IMAD R3, R0, 0x8, R3 ;  /* 0x0000000800037824 */ /* 0x000fe200078e0203 */
[----:B------:R-:W-:-:S07]  /*1f970*/  SHF.L.U32 R0, R2, 0x1f, RZ ;  /* 0x0000001f02007819 */ /* 0x000fce00000006ff */
.L_x_829:
[----:B0-----:R0:W1:Y:S02]  /*1f980*/  SYNCS.PHASECHK.TRANS64.TRYWAIT P0, [R3+URZ], R0 ;  /* 0x00000000030075a7 */ /* 0x001064000800017f */
[----:B-1----:R-:W-:Y:S05]  /*1f990*/  @!P0 NANOSLEEP.SYNCS 0x989680 ;  /* 0x009896800000895d */ /* 0x002fea0003900000 */
[----:B------:R-:W1:Y:S02]  /*1f9a0*/  @!P0 SYNCS.PHASECHK.TRANS64 P0, [R3+URZ], R0 ;  /* 0x00000000030085a7 */ /* 0x000e64000800007f */
[----:B-1----:R-:W-:Y:S05]  /*1f9b0*/  @!P0 BRA `(.L_x_829) ;  /* 0xfffffffc00f08947 */ /* 0x002fea000383ffff */
.L_x_816:
[----:B------:R-:W-:Y:S05]  /*1f9c0*/  BSYNC B0 ;  /* 0x0000000000007941 */ /* 0x000fea0003800000 */
.L_x_815:
[----:B------:R-:W-:Y:S05]  /*1f9d0*/  EXIT ;  /* 0x000000000000794d */ /* 0x000fea0003800000 */
.L_x_18:
[----:B-1----:R1:W4:Y:S02]  /*1f9e0*/  SYNCS.PHASECHK.TRANS64.TRYWAIT P1, [R3+URZ], R0 ;  /* 0x00000000030075a7 */ /* 0x002324000802017f */
[----:B----4-:R-:W-:Y:S05]  /*1f9f0*/  @!P1 NANOSLEEP.SYNCS 0x989680 ;  /* 0x009896800000995d */ /* 0x010fea0003900000 */
[----:B------:R-:W4:Y:S02]  /*1fa00*/  @!P1 SYNCS.PHASECHK.TRANS64 P1, [R3+URZ], R0 ;  /* 0x00000000030095a7 */ /* 0x000f24000802007f */
[----:B----4-:R-:W-:Y:S05]  /*1fa10*/  @!P1 BRA `(.L_x_18) ;  /* 0xfffffffc00f09947 */ /* 0x010fea000383ffff */
[----:B------:R-:W-:Y:S05]  /*1fa20*/  BRA `(.L_x_17) ;  /* 0xfffffe1800707947 */ /* 0x000fea000383ffff */
.L_x_23:
[----:B-1----:R-:W-:-:S04]  /*1fa30*/  IMAD.U32 R6, RZ, RZ, UR4 ;  /* 0x00000004ff067e24 */ /* 0x002fc8000f8e00ff */
[----:B------:R1:W2:Y:S03]  /*1fa40*/  SYNCS.PHASECHK.TRANS64.TRYWAIT P1, [R6+URZ], R4 ;  /* 0x00000004060075a7 */ /* 0x0002a6000802017f */
[----:B--2---:R-:W-:Y:S05]  /*1fa50*/  @!P1 NANOSLEEP.SYNCS 0x989680 ;  /* 0x009896800000995d */ /* 0x004fea0003900000 */
[----:B------:R-:W2:Y:S02]  /*1fa60*/  @!P1 SYNCS.PHASECHK.TRANS64 P1, [R6+URZ], R4 ;  /* 0x00000004060095a7 */ /* 0x000ea4000802007f */
[----:B--2---:R-:W-:Y:S05]  /*1fa70*/  @!P1 BRA `(.L_x_23) ;  /* 0xfffffffc00ec9947 */ /* 0x004fea000383ffff */
[----:B------:R-:W-:Y:S05]  /*1fa80*/  BRA `(.L_x_22) ;  /* 0xfffffe2400e07947 */ /* 0x000fea000383ffff */
.L_x_802:
[----:B------:R-:W-:Y:S01]  /*1fa90*/  BSSY B1, `(.L_x_830) ;  /* 0x0000006000017945 */ /* 0x000fe20003800000 */
[----:B------:R-:W-:-:S07]  /*1faa0*/  IMAD.MOV.U32 R15, RZ, RZ, -0x1 ;  /* 0xffffffffff0f7424 */ /* 0x000fce00078e00ff */
[----:B------:R-:W-:Y:S05]  /*1fab0*/  WARPSYNC.COLLECTIVE R15, `(.L_x_831) ;  /* 0x000000000f0c7348 */ /* 0x000fea0003c00000 */
[----:B------:R-:W-:Y:S02]  /*1fac0*/  ELECT P6, UR62, PT ;  /* 0x00000000003e782f */ /* 0x000fe400038c0000 */
[----:B------:R-:W-:Y:S01]  /*1fad0*/  MOV R14, UR62 ;  /* 0x0000003e000e7c02 */ /* 0x000fe20008000f00 */
[----:B------:R-:W-:Y:S10]  /*1fae0*/  ENDCOLLECTIVE ;  /* 0x000000000000791b */ /* 0x000ff40003800000 */
.L_x_831:
[----:B------:R-:W-:Y:S05]  /*1faf0*/  BSYNC B1 ;  /* 0x0000000000017941 */ /* 0x000fea0003800000 */
.L_x_830:
[----:B------:R-:W-:Y:S05]  /*1fb00*/  BRA `(.L_x_832) ;  /* 0xffffffec00087947 */ /* 0x000fea000383ffff */
.L_x_805:
[----:B0-----:R0:W1:Y:S02]  /*1fb10*/  SYNCS.PHASECHK.TRANS64.TRYWAIT P1, [R13+URZ+0x60], R18 ;  /* 0x000060120d0075a7 */ /* 0x001064000802017f */
[----:B-1----:R-:W-:Y:S05]  /*1fb20*/  @!P1 NANOSLEEP.SYNCS 0x989680 ;  /* 0x009896800000995d */ /* 0x002fea0003900000 */
[----:B------:R-:W1:Y:S02]  /*1fb30*/  @!P1 SYNCS.PHASECHK.TRANS64 P1, [R13+URZ+0x60], R18 ;  /* 0x000060120d0095a7 */ /* 0x000e64000802007f */
[----:B-1----:R-:W-:Y:S05]  /*1fb40*/  @!P1 BRA `(.L_x_805) ;  /* 0xfffffffc00f09947 */ /* 0x002fea000383ffff */
[----:B------:R-:W-:Y:S05]  /*1fb50*/  BRA `(.L_x_833) ;  /* 0xffffffec00387947 */ /* 0x000fea000383ffff */
.L_x_814:
[----:B------:R-:W-:Y:S01]  /*1fb60*/  BSSY B0, `(.L_x_834) ;  /* 0x0000006000007945 */ /* 0x000fe20003800000 */
[----:B------:R-:W-:-:S07]  /*1fb70*/  IMAD.MOV.U32 R15, RZ, RZ, -0x1 ;  /* 0xffffffffff0f7424 */ /* 0x000fce00078e00ff */
[----:B------:R-:W-:Y:S05]  /*1fb80*/  WARPSYNC.COLLECTIVE R15, `(.L_x_835) ;  /* 0x000000000f0c7348 */ /* 0x000fea0003c00000 */
[----:B------:R-:W-:Y:S02]  /*1fb90*/  ELECT P6, UR62, PT ;  /* 0x00000000003e782f */ /* 0x000fe400038c0000 */
[----:B------:R-:W-:Y:S01]  /*1fba0*/  MOV R14, UR62 ;  /* 0x0000003e000e7c02 */ /* 0x000fe20008000f00 */
[----:B------:R-:W-:Y:S10]  /*1fbb0*/  ENDCOLLECTIVE ;  /* 0x000000000000791b */ /* 0x000ff40003800000 */
.L_x_835:
[----:B------:R-:W-:Y:S05]  /*1fbc0*/  BSYNC B0 ;  /* 0x0000000000007941 */ /* 0x000fea0003800000 */
.L_x_834:
[----:B------:R-:W-:Y:S05]  /*1fbd0*/  BRA `(.L_x_836) ;  /* 0xfffffff400a87947 */ /* 0x000fea000383ffff */
.L_x_818:
[----:B0-----:R0:W1:Y:S02]  /*1fbe0*/  SYNCS.PHASECHK.TRANS64.TRYWAIT P0, [R5+URZ], R0 ;  /* 0x00000000050075a7 */ /* 0x001064000800017f */
[----:B-1----:R-:W-:Y:S05]  /*1fbf0*/  @!P0 NANOSLEEP.SYNCS 0x989680 ;  /* 0x009896800000895d */ /* 0x002fea0003900000 */
[----:B------:R-:W1:Y:S02]  /*1fc00*/  @!P0 SYNCS.PHASECHK.TRANS64 P0, [R5+URZ], R0 ;  /* 0x00000000050085a7 */ /* 0x000e64000800007f */
[----:B-1----:R-:W-:Y:S05]  /*1fc10*/  @!P0 BRA `(.L_x_818) ;  /* 0xfffffffc00f08947 */ /* 0x002fea000383ffff */
[----:B------:R-:W-:Y:S05]  /*1fc20*/  BRA `(.L_x_837) ;  /* 0xfffffff400d07947 */ /* 0x000fea000383ffff */
.L_x_819:
[----:B0-----:R0:W1:Y:S02]  /*1fc30*/  SYNCS.PHASECHK.TRANS64.TRYWAIT P0, [R5+URZ], R0 ;  /* 0x00000000050075a7 */ /* 0x001064000800017f */
[----:B-1----:R-:W-:Y:S05]  /*1fc40*/  @!P0 NANOSLEEP.SYNCS 0x989680 ;  /* 0x009896800000895d */ /* 0x002fea0003900000 */
[----:B------:R-:W1:Y:S02]  /*1fc50*/  @!P0 SYNCS.PHASECHK.TRANS64 P0, [R5+URZ], R0 ;  /* 0x00000000050085a7 */ /* 0x000e64000800007f */
[----:B-1----:R-:W-:Y:S05]  /*1fc60*/  @!P0 BRA `(.L_x_819) ;  /* 0xfffffffc00f08947 */ /* 0x002fea000383ffff */
[----:B------:R-:W-:Y:S05]  /*1fc70*/  BRA `(.L_x_838) ;  /* 0xfffffff400e07947 */ /* 0x000fea000383ffff */
.L_x_820:
[----:B0-----:R0:W1:Y:S02]  /*1fc80*/  SYNCS.PHASECHK.TRANS64.TRYWAIT P0, [R5+URZ], R0 ;  /* 0x00000000050075a7 */ /* 0x001064000800017f */
[----:B-1----:R-:W-:Y:S05]  /*1fc90*/  @!P0 NANOSLEEP.SYNCS 0x989680 ;  /* 0x009896800000895d */ /* 0x002fea0003900000 */
[----:B------:R-:W1:Y:S02]  /*1fca0*/  @!P0 SYNCS.PHASECHK.TRANS64 P0, [R5+URZ], R0 ;  /* 0x00000000050085a7 */ /* 0x000e64000800007f */
[----:B-1----:R-:W-:Y:S05]  /*1fcb0*/  @!P0 BRA `(.L_x_820) ;  /* 0xfffffffc00f08947 */ /* 0x002fea000383ffff */
[----:B------:R-:W-:Y:S05]  /*1fcc0*/  BRA `(.L_x_839) ;  /* 0xfffffff400f07947 */ /* 0x000fea000383ffff */
.L_x_821:
[----:B0-----:R0:W1:Y:S02]  /*1fcd0*/  SYNCS.PHASECHK.TRANS64.TRYWAIT P0, [R5+URZ], R0 ;  /* 0x00000000050075a7 */ /* 0x001064000800017f */
[----:B-1----:R-:W-:Y:S05]  /*1fce0*/  @!P0 NANOSLEEP.SYNCS 0x989680 ;  /* 0x009896800000895d */ /* 0x002fea0003900000 */
[----:B------:R-:W1:Y:S02]  /*1fcf0*/  @!P0 SYNCS.PHASECHK.TRANS64 P0, [R5+URZ], R0 ;  /* 0x00000000050085a7 */ /* 0x000e64000800007f */
[----:B-1----:R-:W-:Y:S05]  /*1fd00*/  @!P0 BRA `(.L_x_821) ;  /* 0xfffffffc00f08947 */ /* 0x002fea000383ffff */
[----:B------:R-:W-:Y:S05]  /*1fd10*/  BRA `(.L_x_840) ;  /* 0xfffffff800007947 */ /* 0x000fea000383ffff */
.L_x_822:
[----:B0-----:R0:W1:Y:S02]  /*1fd20*/  SYNCS.PHASECHK.TRANS64.TRYWAIT P0, [R5+URZ], R0 ;  /* 0x00000000050075a7 */ /* 0x001064000800017f */
[----:B-1----:R-:W-:Y:S05]  /*1fd30*/  @!P0 NANOSLEEP.SYNCS 0x989680 ;  /* 0x009896800000895d */ /* 0x002fea0003900000 */
[----:B------:R-:W1:Y:S02]  /*1fd40*/  @!P0 SYNCS.PHASECHK.TRANS64 P0, [R5+URZ], R0 ;  /* 0x00000000050085a7 */ /* 0x000e64000800007f */
[----:B-1----:R-:W-:Y:S05]  /*1fd50*/  @!P0 BRA `(.L_x_822) ;  /* 0xfffffffc00f08947 */ /* 0x002fea000383ffff */
[----:B------:R-:W-:Y:S05]  /*1fd60*/  BRA `(.L_x_841) ;  /* 0xfffffff800107947 */ /* 0x000fea000383ffff */
.L_x_823:
[----:B0-----:R0:W1:Y:S02]  /*1fd70*/  SYNCS.PHASECHK.TRANS64.TRYWAIT P0, [R5+URZ], R0 ;  /* 0x00000000050075a7 */ /* 0x001064000800017f */
[----:B-1----:R-:W-:Y:S05]  /*1fd80*/  @!P0 NANOSLEEP.SYNCS 0x989680 ;  /* 0x009896800000895d */ /* 0x002fea0003900000 */
[----:B------:R-:W1:Y:S02]  /*1fd90*/  @!P0 SYNCS.PHASECHK.TRANS64 P0, [R5+URZ], R0 ;  /* 0x00000000050085a7 */ /* 0x000e64000800007f */
[----:B-1----:R-:W-:Y:S05]  /*1fda0*/  @!P0 BRA `(.L_x_823) ;  /* 0xfffffffc00f08947 */ /* 0x002fea000383ffff */
[----:B------:R-:W-:Y:S05]  /*1fdb0*/  BRA `(.L_x_842) ;  /* 0xfffffff800207947 */ /* 0x000fea000383ffff */
.L_x_824:
[----:B0-----:R0:W1:Y:S02]  /*1fdc0*/  SYNCS.PHASECHK.TRANS64.TRYWAIT P0, [R5+URZ], R0 ;  /* 0x00000000050075a7 */ /* 0x001064000800017f */
[----:B-1----:R-:W-:Y:S05]  /*1fdd0*/  @!P0 NANOSLEEP.SYNCS 0x989680 ;  /* 0x009896800000895d */ /* 0x002fea0003900000 */
[----:B------:R-:W1:Y:S02]  /*1fde0*/  @!P0 SYNCS.PHASECHK.TRANS64 P0, [R5+URZ], R0 ;  /* 0x00000000050085a7 */ /* 0x000e64000800007f */
[----:B-1----:R-:W-:Y:S05]  /*1fdf0*/  @!P0 BRA `(.L_x_824) ;  /* 0xfffffffc00f08947 */ /* 0x002fea000383ffff */
[----:B------:R-:W-:Y:S05]  /*1fe00*/  BRA `(.L_x_843) ;  /* 0xfffffff800307947 */ /* 0x000fea000383ffff */
.L_x_825:
[----:B0-----:R0:W1:Y:S02]  /*1fe10*/  SYNCS.PHASECHK.TRANS64.TRYWAIT P0, [R5+URZ], R0 ;  /* 0x00000000050075a7 */ /* 0x001064000800017f */
[----:B-1----:R-:W-:Y:S05]  /*1fe20*/  @!P0 NANOSLEEP.SYNCS 0x989680 ;  /* 0x009896800000895d */ /* 0x002fea0003900000 */
[----:B------:R-:W1:Y:S02]  /*1fe30*/  @!P0 SYNCS.PHASECHK.TRANS64 P0, [R5+URZ], R0 ;  /* 0x00000000050085a7 */ /* 0x000e64000800007f */
[----:B-1----:R-:W-:Y:S05]  /*1fe40*/  @!P0 BRA `(.L_x_825) ;  /* 0xfffffffc00f08947 */ /* 0x002fea000383ffff */
[----:B------:R-:W-:Y:S05]  /*1fe50*/  BRA `(.L_x_844) ;  /* 0xfffffff800407947 */ /* 0x000fea000383ffff */
.L_x_826:
[----:B0-----:R0:W1:Y:S02]  /*1fe60*/  SYNCS.PHASECHK.TRANS64.TRYWAIT P0, [R5+URZ], R0 ;  /* 0x00000000050075a7 */ /* 0x001064000800017f */
[----:B-1----:R-:W-:Y:S05]  /*1fe70*/  @!P0 NANOSLEEP.SYNCS 0x989680 ;  /* 0x009896800000895d */ /* 0x002fea0003900000 */
[----:B------:R-:W1:Y:S02]  /*1fe80*/  @!P0 SYNCS.PHASECHK.TRANS64 P0, [R5+URZ], R0 ;  /* 0x00000000050085a7 */ /* 0x000e64000800007f */
[----:B-1----:R-:W-:Y:S05]  /*1fe90*/  @!P0 BRA `(.L_x_826) ;  /* 0xfffffffc00f08947 */ /* 0x002fea000383ffff */
[----:B------:R-:W-:Y:S05]  /*1fea0*/  BRA `(.L_x_845) ;  /* 0xfffffff800507947 */ /* 0x000fea000383ffff */
.L_x_827:
[----:B0-----:R0:W1:Y:S02]  /*1feb0*/  SYNCS.PHASECHK.TRANS64.TRYWAIT P0, [R5+URZ], R0 ;  /* 0x00000000050075a7 */ /* 0x001064000800017f */
[----:B-1----:R-:W-:Y:S05]  /*1fec0*/  @!P0 NANOSLEEP.SYNCS 0x989680 ;  /* 0x009896800000895d */ /* 0x002fea0003900000 */
[----:B------:R-:W1:Y:S02]  /*1fed0*/  @!P0 SYNCS.PHASECHK.TRANS64 P0, [R5+URZ], R0 ;  /* 0x00000000050085a7 */ /* 0x000e64000800007f */
[----:B-1----:R-:W-:Y:S05]  /*1fee0*/  @!P0 BRA `(.L_x_827) ;  /* 0xfffffffc00f08947 */ /* 0x002fea000383ffff */
[----:B------:R-:W-:Y:S05]  /*1fef0*/  BRA `(.L_x_846) ;  /* 0xfffffff800607947 */ /* 0x000fea000383ffff */
.L_x_828:
[----:B0-----:R0:W1:Y:S02]  /*1ff00*/  SYNCS.PHASECHK.TRANS64.TRYWAIT P0, [R5+URZ], R0 ;  /* 0x00000000050075a7 */ /* 0x001064000800017f */
[----:B-1----:R-:W-:Y:S05]  /*1ff10*/  @!P0 NANOSLEEP.SYNCS 0x989680 ;  /* 0x009896800000895d */ /* 0x002fea0003900000 */
[----:B------:R-:W1:Y:S02]  /*1ff20*/  @!P0 SYNCS.PHASECHK.TRANS64 P0, [R5+URZ], R0 ;  /* 0x00000000050085a7 */ /* 0x000e64000800007f */
[----:B-1----:R-:W-:Y:S05]  /*1ff30*/  @!P0 BRA `(.L_x_828) ;  /* 0xfffffffc00f08947 */ /* 0x002fea000383ffff */
[----:B------:R-:W-:Y:S05]  /*1ff40*/  BRA `(.L_x_847) ;  /* 0xfffffff800707947 */ /* 0x000fea000383ffff */
.L_x_848:
[----:B------:R-:W-:-:S00]  /*1ff50*/  BRA `(.L_x_848) ;  /* 0xfffffffc00fc7947 */ /* 0x000fc0000383ffff */
[----:B------:R-:W-:-:S00]  /*1ff60*/  NOP ;  /* 0x0000000000007918 */ /* 0x000fc00000000000 */
        /* <DEDUP_REMOVED lines=9> */
.L_x_849:


//--------------------- .nv.global.init           --------------------------
	.section	.nv.global.init,"aw",@progbits
.nv.global.init:
	.type		$str$22,@object
	.size		$str$22,($str$23 - $str$22)
$str$22:
        /*0000*/ 	.byte	0x6b, 0x5f, 0x74, 0x69, 0x6c, 0x65, 0x5f, 0x63, 0x6f, 0x75, 0x6e, 0x74, 0x20, 0x3e, 0x3d, 0x20
        /*0010*/ 	.byte	0x31, 0x00
	.type		$str$23,@object
	.size		$str$23,(__unnamed_1 - $str$23)
$str$23:
        /*0012*/ 	.byte	0x2f, 0x74, 0x6d, 0x70, 0x2f, 0x63, 0x75, 0x74, 0x6c, 0x61, 0x73, 0x73, 0x5f, 0x73, 0x77, 0x65
        /*0022*/ 	.byte	0x65, 0x70, 0x5f, 0x73, 0x72, 0x63, 0x2f, 0x69, 0x6e, 0x63, 0x6c, 0x75, 0x64, 0x65, 0x2f, 0x63
        /*0032*/ 	.byte	0x75, 0x74, 0x6c, 0x61, 0x73, 0x73, 0x2f, 0x67, 0x65, 0x6d, 0x6d, 0x2f, 0x63, 0x6f, 0x6c, 0x6c
        /*0042*/ 	.byte	0x65, 0x63, 0x74, 0x69, 0x76, 0x65, 0x2f, 0x73, 0x6d, 0x39, 0x30, 0x5f, 0x6d, 0x6d, 0x61, 0x5f
        /*0052*/ 	.byte	0x74, 0x6d, 0x61, 0x5f, 0x67, 0x6d, 0x6d, 0x61, 0x5f, 0x73, 0x73, 0x5f, 0x77, 0x61, 0x72, 0x70
        /*0062*/ 	.byte	0x73, 0x70, 0x65, 0x63, 0x69, 0x61, 0x6c, 0x69, 0x7a, 0x65, 0x64, 0x2e, 0x68, 0x70, 0x70, 0x00
	.type		__unnamed_1,@object
	.size		__unnamed_1,(.L_0 - __unnamed_1)
__unnamed_1:
        /* <DEDUP_REMOVED lines=181> */
        /*0bc2*/ 	.byte	0x69, 0x64, 0x65, 0x6e, 0x74, 0x69, 0x74, 0x79, 0x5d, 0x00
.L_0:


//--------------------- .nv.shared._ZN7cutlass13device_kernelINS_4gemm6kernel13GemmUniversalIN4cute5tupleIJiiiiEEENS1_10collective13CollectiveMmaINS1_34MainloopSm90TmaGmmaWarpSpecializedILi12ENS5_IJNS4_1CILi1EEESB_SB_EEENS1_35KernelTmaWarpSpecializedCooperativeEEENS5_IJNSA_ILi192EEENSA_ILi384EEENSA_ILi16EEEEEENS_10bfloat16_tENS5_IJlSB_lEEESJ_SK_NS4_8TiledMMAINS4_8MMA_AtomIJNS4_4SM904GMMA28MMA_64x192x16_F32BF16BF16_SSILNSO_5MajorE0ELSQ_0ELNSO_7ScaleInE1ELSR_1EEEEEENS4_6LayoutINS5_IJNSA_ILi2EEESB_SB_EEENS5_IJSB_NSA_ILi0EEESX_EEEEENS5_IJNS4_10UnderscoreES10_S10_EEEEENS4_13SM90_TMA_LOADENS4_14ComposedLayoutINS4_7SwizzleILi1ELi4ELi3EEENS4_18smem_ptr_flag_bitsILi16EEENSU_INS5_IJNSA_ILi8EEESH_EEENS5_IJSH_SB_EEEEEEEvNS4_8identityES13_S1D_vS1E_EENS_8epilogue10collective6detail29Sm90TmaWarpSpecializedAdapterINS1H_15DefaultEpilogueISJ_SK_SK_NS1G_6thread17LinearCombinationISJ_Li1EffLNS1L_9ScaleType4KindE0ELNS_15FloatRoundStyleE2ESJ_EENS1_15EpilogueDefaultEEEEEvvEEEEvNT_6ParamsE --------------------------
	.section	.nv.shared._ZN7cutlass13device_kernelINS_4gemm6kernel13GemmUniversalIN4cute5tupleIJiiiiEEENS1_10collective13CollectiveMmaINS1_34MainloopSm90TmaGmmaWarpSpecializedILi12ENS5_IJNS4_1CILi1EEESB_SB_EEENS1_35KernelTmaWarpSpecializedCooperativeEEENS5_IJNSA_ILi192EEENSA_ILi384EEENSA_ILi16EEEEEENS_10bfloat16_tENS5_IJlSB_lEEESJ_SK_NS4_8TiledMMAINS4_8MMA_AtomIJNS4_4SM904GMMA28MMA_64x192x16_F32BF16BF16_SSILNSO_5MajorE0ELSQ_0ELNSO_7ScaleInE1ELSR_1EEEEEENS4_6LayoutINS5_IJNSA_ILi2EEESB_SB_EEENS5_IJSB_NSA_ILi0EEESX_EEEEENS5_IJNS4_10UnderscoreES10_S10_EEEEENS4_13SM90_TMA_LOADENS4_14ComposedLayoutINS4_7SwizzleILi1ELi4ELi3EEENS4_18smem_ptr_flag_bitsILi16EEENSU_INS5_IJNSA_ILi8EEESH_EEENS5_IJSH_SB_EEEEEEEvNS4_8identityES13_S1D_vS1E_EENS_8epilogue10collective6detail29Sm90TmaWarpSpecializedAdapterINS1H_15DefaultEpilogueISJ_SK_SK_NS1G_6thread17LinearCombinationISJ_Li1EffLNS1L_9ScaleType4KindE0ELNS_15FloatRoundStyleE2ESJ_EENS1_15EpilogueDefaultEEEEEvvEEEEvNT_6ParamsE,"aw",@nobits
	.sectionflags	@""
	.align	16
	.zero		1024


//--------------------- .nv.shared.reserved.0     --------------------------
	.section	.nv.shared.reserved.0,"aw",@nobits
	.weak		__nv_reservedSMEM_offset_0_alias
	.size		__nv_reservedSMEM_offset_0_alias, 0, 0
	.other		__nv_reservedSMEM_offset_0_alias,@"STO_CUDA_RESERVED_SHARED STV_DEFAULT"
__nv_reservedSMEM_offset_0_alias:
	.zero		0


//--------------------- .nv.global                --------------------------
	.section	.nv.global,"aw",@nobits
.nv.global:
	.type		_ZN39_INTERNAL_83ec5e33_4_k_cu_da40c431_78814cute1_E,@object
	.size		_ZN39_INTERNAL_83ec5e33_4_k_cu_da40c431_78814cute1_E,(_ZN39_INTERNAL_83ec5e33_4_k_cu_da40c431_78814cuda3std3__45__cpo6cbeginE - _ZN39_INTERNAL_83ec5e33_4_k_cu_da40c431_78814cute1_E)
_ZN39_INTERNAL_83ec5e33_4_k_cu_da40c431_78814cute1_E:
	.zero		1
	.type		_ZN39_INTERNAL_83ec5e33_4_k_cu_da40c431_78814cuda3std3__45__cpo6cbeginE,@object
	.size		_ZN39_INTERNAL_83ec5e33_4_k_cu_da40c431_78814cuda3std3__45__cpo6cbeginE,(_ZN39_INTERNAL_83ec5e33_4_k_cu_da40c431_78814cuda3std3__48in_placeE - _ZN39_INTERNAL_83ec5e33_4_k_cu_da40c431_78814cuda3std3__45__cpo6cbeginE)
_ZN39_INTERNAL_83ec5e33_4_k_cu_da40c431_78814cuda3std3__45__cpo6cbeginE:
	.zero		1
	.type		_ZN39_INTERNAL_83ec5e33_4_k_cu_da40c431_78814cuda3std3__48in_placeE,@object
	.size		_ZN39_INTERNAL_83ec5e33_4_k_cu_da40c431_78814cuda3std3__48in_placeE,(_ZN39_INTERNAL_83ec5e33_4_k_cu_da40c431_78814cuda3std6ranges3__45__cpo9iter_moveE - _ZN39_INTERNAL_83ec5e33_4_k_cu_da40c431_78814cuda3std3__48in_placeE)
_ZN39_INTERNAL_83ec5e33_4_k_cu_da40c431_78814cuda3std3__48in_placeE:
	.zero		1
	.type		_ZN39_INTERNAL_83ec5e33_4_k_cu_da40c431_78814cuda3std6ranges3__45__cpo9iter_moveE,@object
	.size		_ZN39_INTERNAL_83ec5e33_4_k_cu_da40c431_78814cuda3std6ranges3__45__cpo9iter_moveE,(_ZN39_INTERNAL_83ec5e33_4_k_cu_da40c431_78814cuda3std3__45__cpo5beginE - _ZN39_INTERNAL_83ec5e33_4_k_cu_da40c431_78814cuda3std6ranges3__45__cpo9iter_moveE)
_ZN39_INTERNAL_83ec5e33_4_k_cu_da40c431_78814cuda3std6ranges3__45__cpo9iter_moveE:
	.zero		1
	.type		_ZN39_INTERNAL_83ec5e33_4_k_cu_da40c431_78814cuda3std3__45__cpo5beginE,@object
	.size		_ZN39_INTERNAL_83ec5e33_4_k_cu_da40c431_78814cuda3std3__45__cpo5beginE,(_ZN39_INTERNAL_83ec5e33_4_k_cu_da40c431_78814cuda3std3__441_GLOBAL__N__83ec5e33_4_k_cu_da40c431_78816ignoreE - _ZN39_INTERNAL_83ec5e33_4_k_cu_da40c431_78814cuda3std3__45__cpo5beginE)
_ZN39_INTERNAL_83ec5e33_4_k_cu_da40c431_78814cuda3std3__45__cpo5beginE:
	.zero		1
	.type		_ZN39_INTERNAL_83ec5e33_4_k_cu_da40c431_78814cuda3std3__441_GLOBAL__N__83ec5e33_4_k_cu_da40c431_78816ignoreE,@object
	.size		_ZN39_INTERNAL_83ec5e33_4_k_cu_da40c431_78814cuda3std3__441_GLOBAL__N__83ec5e33_4_k_cu_da40c431_78816ignoreE,(_ZN39_INTERNAL_83ec5e33_4_k_cu_da40c431_78814cute7productE - _ZN39_INTERNAL_83ec5e33_4_k_cu_da40c431_78814cuda3std3__441_GLOBAL__N__83ec5e33_4_k_cu_da40c431_78816ignoreE)
_ZN39_INTERNAL_83ec5e33_4_k_cu_da40c431_78814cuda3std3__441_GLOBAL__N__83ec5e33_4_k_cu_da40c431_78816ignoreE:
	.zero		1
	.type		_ZN39_INTERNAL_83ec5e33_4_k_cu_da40c431_78814cute7productE,@object
	.size		_ZN39_INTERNAL_83ec5e33_4_k_cu_da40c431_78814cute7productE,(_ZN39_INTERNAL_83ec5e33_4_k_cu_da40c431_78814cuda3std3__45__cpo3endE - _ZN39_INTERNAL_83ec5e33_4_k_cu_da40c431_78814cute7productE)
_ZN39_INTERNAL_83ec5e33_4_k_cu_da40c431_78814cute7productE:
	.zero		1
	.type		_ZN39_INTERNAL_83ec5e33_4_k_cu_da40c431_78814cuda3std3__45__cpo3endE,@object
	.size		_ZN39_INTERNAL_83ec5e33_4_k_cu_da40c431_78814cuda3std3__45__cpo3endE,(_ZN39_INTERNAL_83ec5e33_4_k_cu_da40c431_78814cuda3std3__419piecewise_constructE - _ZN39_INTERNAL_83ec5e33_4_k_cu_da40c431_78814cuda3std3__45__cpo3endE)
_ZN39_INTERNAL_83ec5e33_4_k_cu_da40c431_78814cuda3std3__45__cpo3endE:
	.zero		1
	.type		_ZN39_INTERNAL_83ec5e33_4_k_cu_da40c431_78814cuda3std3__419piecewise_constructE,@object
	.size		_ZN39_INTERNAL_83ec5e33_4_k_cu_da40c431_78814cuda3std3__419piecewise_constructE,(_ZN39_INTERNAL_83ec5e33_4_k_cu_da40c431_78814cuda3std3__45__cpo4cendE - _ZN39_INTERNAL_83ec5e33_4_k_cu_da40c431_78814cuda3std3__419piecewise_constructE)
_ZN39_INTERNAL_83ec5e33_4_k_cu_da40c431_78814cuda3std3__419piecewise_constructE:
	.zero		1
	.type		_ZN39_INTERNAL_83ec5e33_4_k_cu_da40c431_78814cuda3std3__45__cpo4cendE,@object
	.size		_ZN39_INTERNAL_83ec5e33_4_k_cu_da40c431_78814cuda3std3__45__cpo4cendE,(_ZN39_INTERNAL_83ec5e33_4_k_cu_da40c431_78814cuda3std6ranges3__45__cpo4swapE - _ZN39_INTERNAL_83ec5e33_4_k_cu_da40c431_78814cuda3std3__45__cpo4cendE)
_ZN39_INTERNAL_83ec5e33_4_k_cu_da40c431_78814cuda3std3__45__cpo4cendE:
	.zero		1
	.type		_ZN39_INTERNAL_83ec5e33_4_k_cu_da40c431_78814cuda3std6ranges3__45__cpo4swapE,@object
	.size		_ZN39_INTERNAL_83ec5e33_4_k_cu_da40c431_78814cuda3std6ranges3__45__cpo4swapE,(.L_8 - _ZN39_INTERNAL_83ec5e33_4_k_cu_da40c431_78814cuda3std6ranges3__45__cpo4swapE)
_ZN39_INTERNAL_83ec5e33_4_k_cu_da40c431_78814cuda3std6ranges3__45__cpo4swapE:
	.zero		1
.L_8:


//--------------------- .nv.constant0._ZN7cutlass13device_kernelINS_4gemm6kernel13GemmUniversalIN4cute5tupleIJiiiiEEENS1_10collective13CollectiveMmaINS1_34MainloopSm90TmaGmmaWarpSpecializedILi12ENS5_IJNS4_1CILi1EEESB_SB_EEENS1_35KernelTmaWarpSpecializedCooperativeEEENS5_IJNSA_ILi192EEENSA_ILi384EEENSA_ILi16EEEEEENS_10bfloat16_tENS5_IJlSB_lEEESJ_SK_NS4_8TiledMMAINS4_8MMA_AtomIJNS4_4SM904GMMA28MMA_64x192x16_F32BF16BF16_SSILNSO_5MajorE0ELSQ_0ELNSO_7ScaleInE1ELSR_1EEEEEENS4_6LayoutINS5_IJNSA_ILi2EEESB_SB_EEENS5_IJSB_NSA_ILi0EEESX_EEEEENS5_IJNS4_10UnderscoreES10_S10_EEEEENS4_13SM90_TMA_LOADENS4_14ComposedLayoutINS4_7SwizzleILi1ELi4ELi3EEENS4_18smem_ptr_flag_bitsILi16EEENSU_INS5_IJNSA_ILi8EEESH_EEENS5_IJSH_SB_EEEEEEEvNS4_8identityES13_S1D_vS1E_EENS_8epilogue10collective6detail29Sm90TmaWarpSpecializedAdapterINS1H_15DefaultEpilogueISJ_SK_SK_NS1G_6thread17LinearCombinationISJ_Li1EffLNS1L_9ScaleType4KindE0ELNS_15FloatRoundStyleE2ESJ_EENS1_15EpilogueDefaultEEEEEvvEEEEvNT_6ParamsE --------------------------
	.section	.nv.constant0._ZN7cutlass13device_kernelINS_4gemm6kernel13GemmUniversalIN4cute5tupleIJiiiiEEENS1_10collective13CollectiveMmaINS1_34MainloopSm90TmaGmmaWarpSpecializedILi12ENS5_IJNS4_1CILi1EEESB_SB_EEENS1_35KernelTmaWarpSpecializedCooperativeEEENS5_IJNSA_ILi192EEENSA_ILi384EEENSA_ILi16EEEEEENS_10bfloat16_tENS5_IJlSB_lEEESJ_SK_NS4_8TiledMMAINS4_8MMA_AtomIJNS4_4SM904GMMA28MMA_64x192x16_F32BF16BF16_SSILNSO_5MajorE0ELSQ_0ELNSO_7ScaleInE1ELSR_1EEEEEENS4_6LayoutINS5_IJNSA_ILi2EEESB_SB_EEENS5_IJSB_NSA_ILi0EEESX_EEEEENS5_IJNS4_10UnderscoreES10_S10_EEEEENS4_13SM90_TMA_LOADENS4_14ComposedLayoutINS4_7SwizzleILi1ELi4ELi3EEENS4_18smem_ptr_flag_bitsILi16EEENSU_INS5_IJNSA_ILi8EEESH_EEENS5_IJSH_SB_EEEEEEEvNS4_8identityES13_S1D_vS1E_EENS_8epilogue10collective6detail29Sm90TmaWarpSpecializedAdapterINS1H_15DefaultEpilogueISJ_SK_SK_NS1G_6thread17LinearCombinationISJ_Li1EffLNS1L_9ScaleType4KindE0ELNS_15FloatRoundStyleE2ESJ_EENS1_15EpilogueDefaultEEEEEvvEEEEvNT_6ParamsE,"a",@progbits
	.sectionflags	@""
	.align	4
.nv.constant0._ZN7cutlass13device_kernelINS_4gemm6kernel13GemmUniversalIN4cute5tupleIJiiiiEEENS1_10collective13CollectiveMmaINS1_34MainloopSm90TmaGmmaWarpSpecializedILi12ENS5_IJNS4_1CILi1EEESB_SB_EEENS1_35KernelTmaWarpSpecializedCooperativeEEENS5_IJNSA_ILi192EEENSA_ILi384EEENSA_ILi16EEEEEENS_10bfloat16_tENS5_IJlSB_lEEESJ_SK_NS4_8TiledMMAINS4_8MMA_AtomIJNS4_4SM904GMMA28MMA_64x192x16_F32BF16BF16_SSILNSO_5MajorE0ELSQ_0ELNSO_7ScaleInE1ELSR_1EEEEEENS4_6LayoutINS5_IJNSA_ILi2EEESB_SB_EEENS5_IJSB_NSA_ILi0EEESX_EEEEENS5_IJNS4_10UnderscoreES10_S10_EEEEENS4_13SM90_TMA_LOADENS4_14ComposedLayoutINS4_7SwizzleILi1ELi4ELi3EEENS4_18smem_ptr_flag_bitsILi16EEENSU_INS5_IJNSA_ILi8EEESH_EEENS5_IJSH_SB_EEEEEEEvNS4_8identityES13_S1D_vS1E_EENS_8epilogue10collective6detail29Sm90TmaWarpSpecializedAdapterINS1H_15DefaultEpilogueISJ_SK_SK_NS1G_6thread17LinearCombinationISJ_Li1EffLNS1L_9ScaleType4KindE0ELNS_15FloatRoundStyleE2ESJ_EENS1_15EpilogueDefaultEEEEEvvEEEEvNT_6ParamsE:
	.zero		1664


//--------------------- SYMBOLS --------------------------

	.type		.nv.reservedSmem.offset0,@object
	.size		.nv.reservedSmem.offset0,0x4
	.type		__assertfail,@function
